//
// Generated by NVIDIA NVVM Compiler
//
// Compiler Build ID: CL-36424714
// Cuda compilation tools, release 13.0, V13.0.88
// Based on NVVM 20.0.0
//

.version 9.0
.target sm_100
.address_size 64

	// .globl	_Z14calculate_tempIfEviPT_S1_S1_iiiiS0_S0_S0_S0_S0_S0_
// _ZZ14calculate_tempIfEviPT_S1_S1_iiiiS0_S0_S0_S0_S0_S0_E12temp_on_cuda has been demoted
// _ZZ14calculate_tempIfEviPT_S1_S1_iiiiS0_S0_S0_S0_S0_S0_E13power_on_cuda has been demoted
// _ZZ14calculate_tempIfEviPT_S1_S1_iiiiS0_S0_S0_S0_S0_S0_E6temp_t has been demoted
// _ZZ14calculate_tempIdEviPT_S1_S1_iiiiS0_S0_S0_S0_S0_S0_E12temp_on_cuda has been demoted
// _ZZ14calculate_tempIdEviPT_S1_S1_iiiiS0_S0_S0_S0_S0_S0_E13power_on_cuda has been demoted
// _ZZ14calculate_tempIdEviPT_S1_S1_iiiiS0_S0_S0_S0_S0_S0_E6temp_t has been demoted

.visible .entry _Z14calculate_tempIfEviPT_S1_S1_iiiiS0_S0_S0_S0_S0_S0_(
	.param .u32 _Z14calculate_tempIfEviPT_S1_S1_iiiiS0_S0_S0_S0_S0_S0__param_0,
	.param .u64 .ptr .align 1 _Z14calculate_tempIfEviPT_S1_S1_iiiiS0_S0_S0_S0_S0_S0__param_1,
	.param .u64 .ptr .align 1 _Z14calculate_tempIfEviPT_S1_S1_iiiiS0_S0_S0_S0_S0_S0__param_2,
	.param .u64 .ptr .align 1 _Z14calculate_tempIfEviPT_S1_S1_iiiiS0_S0_S0_S0_S0_S0__param_3,
	.param .u32 _Z14calculate_tempIfEviPT_S1_S1_iiiiS0_S0_S0_S0_S0_S0__param_4,
	.param .u32 _Z14calculate_tempIfEviPT_S1_S1_iiiiS0_S0_S0_S0_S0_S0__param_5,
	.param .u32 _Z14calculate_tempIfEviPT_S1_S1_iiiiS0_S0_S0_S0_S0_S0__param_6,
	.param .u32 _Z14calculate_tempIfEviPT_S1_S1_iiiiS0_S0_S0_S0_S0_S0__param_7,
	.param .f32 _Z14calculate_tempIfEviPT_S1_S1_iiiiS0_S0_S0_S0_S0_S0__param_8,
	.param .f32 _Z14calculate_tempIfEviPT_S1_S1_iiiiS0_S0_S0_S0_S0_S0__param_9,
	.param .f32 _Z14calculate_tempIfEviPT_S1_S1_iiiiS0_S0_S0_S0_S0_S0__param_10,
	.param .f32 _Z14calculate_tempIfEviPT_S1_S1_iiiiS0_S0_S0_S0_S0_S0__param_11,
	.param .f32 _Z14calculate_tempIfEviPT_S1_S1_iiiiS0_S0_S0_S0_S0_S0__param_12,
	.param .f32 _Z14calculate_tempIfEviPT_S1_S1_iiiiS0_S0_S0_S0_S0_S0__param_13
)
{
	.reg .pred 	%p<33>;
	.reg .b32 	%r<104>;
	.reg .b32 	%f<26>;
	.reg .b64 	%rd<13>;
	.reg .b64 	%fd<16>;
	// demoted variable
	.shared .align 4 .b8 _ZZ14calculate_tempIfEviPT_S1_S1_iiiiS0_S0_S0_S0_S0_S0_E12temp_on_cuda[1024];
	// demoted variable
	.shared .align 4 .b8 _ZZ14calculate_tempIfEviPT_S1_S1_iiiiS0_S0_S0_S0_S0_S0_E13power_on_cuda[1024];
	// demoted variable
	.shared .align 4 .b8 _ZZ14calculate_tempIfEviPT_S1_S1_iiiiS0_S0_S0_S0_S0_S0_E6temp_t[1024];
	ld.param.u32 	%r27, [_Z14calculate_tempIfEviPT_S1_S1_iiiiS0_S0_S0_S0_S0_S0__param_0];
	ld.param.u64 	%rd1, [_Z14calculate_tempIfEviPT_S1_S1_iiiiS0_S0_S0_S0_S0_S0__param_1];
	ld.param.u64 	%rd2, [_Z14calculate_tempIfEviPT_S1_S1_iiiiS0_S0_S0_S0_S0_S0__param_2];
	ld.param.u32 	%r28, [_Z14calculate_tempIfEviPT_S1_S1_iiiiS0_S0_S0_S0_S0_S0__param_4];
	ld.param.u32 	%r29, [_Z14calculate_tempIfEviPT_S1_S1_iiiiS0_S0_S0_S0_S0_S0__param_5];
	ld.param.u32 	%r30, [_Z14calculate_tempIfEviPT_S1_S1_iiiiS0_S0_S0_S0_S0_S0__param_6];
	ld.param.u32 	%r31, [_Z14calculate_tempIfEviPT_S1_S1_iiiiS0_S0_S0_S0_S0_S0__param_7];
	ld.param.f32 	%f6, [_Z14calculate_tempIfEviPT_S1_S1_iiiiS0_S0_S0_S0_S0_S0__param_8];
	ld.param.f32 	%f3, [_Z14calculate_tempIfEviPT_S1_S1_iiiiS0_S0_S0_S0_S0_S0__param_9];
	ld.param.f32 	%f4, [_Z14calculate_tempIfEviPT_S1_S1_iiiiS0_S0_S0_S0_S0_S0__param_10];
	ld.param.f32 	%f5, [_Z14calculate_tempIfEviPT_S1_S1_iiiiS0_S0_S0_S0_S0_S0__param_11];
	ld.param.f32 	%f7, [_Z14calculate_tempIfEviPT_S1_S1_iiiiS0_S0_S0_S0_S0_S0__param_12];
	mov.u32 	%r32, %ctaid.x;
	mov.u32 	%r33, %ctaid.y;
	mov.u32 	%r1, %tid.x;
	mov.u32 	%r2, %tid.y;
	div.rn.f32 	%f1, %f7, %f6;
	shl.b32 	%r34, %r27, 1;
	sub.s32 	%r35, 16, %r34;
	mul.lo.s32 	%r36, %r35, %r33;
	sub.s32 	%r3, %r36, %r31;
	mul.lo.s32 	%r37, %r35, %r32;
	sub.s32 	%r4, %r37, %r30;
	add.s32 	%r38, %r3, %r2;
	add.s32 	%r5, %r4, %r1;
	mad.lo.s32 	%r6, %r38, %r28, %r5;
	setp.lt.s32 	%p3, %r38, 0;
	setp.ge.s32 	%p4, %r38, %r29;
	shl.b32 	%r39, %r2, 6;
	mov.u32 	%r40, _ZZ14calculate_tempIfEviPT_S1_S1_iiiiS0_S0_S0_S0_S0_S0_E12temp_on_cuda;
	add.s32 	%r7, %r40, %r39;
	shl.b32 	%r41, %r1, 2;
	add.s32 	%r8, %r7, %r41;
	mov.u32 	%r42, _ZZ14calculate_tempIfEviPT_S1_S1_iiiiS0_S0_S0_S0_S0_S0_E13power_on_cuda;
	add.s32 	%r43, %r42, %r39;
	add.s32 	%r9, %r43, %r41;
	or.pred  	%p5, %p3, %p4;
	@%p5 bra 	$L__BB0_3;
	setp.lt.s32 	%p6, %r5, 0;
	setp.ge.s32 	%p7, %r5, %r28;
	or.pred  	%p8, %p6, %p7;
	@%p8 bra 	$L__BB0_3;
	cvta.to.global.u64 	%rd4, %rd2;
	mul.wide.s32 	%rd5, %r6, 4;
	add.s64 	%rd6, %rd4, %rd5;
	ld.global.f32 	%f8, [%rd6];
	st.shared.f32 	[%r8], %f8;
	cvta.to.global.u64 	%rd7, %rd1;
	add.s64 	%rd8, %rd7, %rd5;
	ld.global.f32 	%f9, [%rd8];
	st.shared.f32 	[%r9], %f9;
$L__BB0_3:
	bar.sync 	0;
	neg.s32 	%r44, %r3;
	shr.s32 	%r45, %r3, 31;
	and.b32  	%r10, %r45, %r44;
	add.s32 	%r46, %r3, 15;
	setp.lt.s32 	%p10, %r46, %r29;
	not.b32 	%r47, %r3;
	add.s32 	%r48, %r29, %r47;
	selp.b32 	%r11, 15, %r48, %p10;
	neg.s32 	%r49, %r4;
	shr.s32 	%r50, %r4, 31;
	and.b32  	%r12, %r50, %r49;
	add.s32 	%r51, %r4, 15;
	setp.lt.s32 	%p11, %r51, %r28;
	not.b32 	%r52, %r4;
	add.s32 	%r53, %r28, %r52;
	selp.b32 	%r13, 15, %r53, %p11;
	setp.lt.s32 	%p12, %r27, 1;
	@%p12 bra 	$L__BB0_12;
	cvt.f64.f32 	%fd1, %f1;
	add.s32 	%r56, %r2, 1;
	min.s32 	%r57, %r56, %r11;
	shl.b32 	%r58, %r57, 6;
	add.s32 	%r60, %r40, %r58;
	add.s32 	%r14, %r60, %r41;
	add.s32 	%r62, %r2, -1;
	max.s32 	%r63, %r62, %r10;
	shl.b32 	%r64, %r63, 6;
	add.s32 	%r65, %r40, %r64;
	add.s32 	%r15, %r65, %r41;
	rcp.rn.f32 	%f10, %f4;
	cvt.f64.f32 	%fd2, %f10;
	add.s32 	%r66, %r1, 1;
	min.s32 	%r67, %r66, %r13;
	shl.b32 	%r68, %r67, 2;
	add.s32 	%r16, %r7, %r68;
	add.s32 	%r69, %r1, -1;
	max.s32 	%r70, %r69, %r12;
	shl.b32 	%r71, %r70, 2;
	add.s32 	%r17, %r7, %r71;
	rcp.rn.f32 	%f11, %f3;
	cvt.f64.f32 	%fd3, %f11;
	neg.s32 	%r103, %r27;
	rcp.rn.f32 	%f2, %f5;
	mov.b32 	%r102, -1;
	mov.b32 	%r101, 1;
$L__BB0_5:
	add.s32 	%r22, %r101, -1;
	setp.le.u32 	%p14, %r1, %r22;
	add.s32 	%r23, %r102, 15;
	setp.gt.s32 	%p15, %r1, %r23;
	mov.pred 	%p32, -1;
	or.pred  	%p16, %p14, %p15;
	@%p16 bra 	$L__BB0_8;
	setp.gt.s32 	%p18, %r2, %r11;
	setp.lt.s32 	%p19, %r2, %r10;
	setp.gt.s32 	%p20, %r1, %r13;
	setp.lt.s32 	%p21, %r1, %r12;
	setp.le.u32 	%p22, %r2, %r22;
	setp.gt.s32 	%p23, %r2, %r23;
	or.pred  	%p24, %p22, %p23;
	or.pred  	%p25, %p24, %p21;
	or.pred  	%p26, %p25, %p20;
	or.pred  	%p27, %p26, %p19;
	or.pred  	%p28, %p27, %p18;
	@%p28 bra 	$L__BB0_8;
	shl.b32 	%r75, %r2, 6;
	mov.u32 	%r76, _ZZ14calculate_tempIfEviPT_S1_S1_iiiiS0_S0_S0_S0_S0_S0_E12temp_on_cuda;
	add.s32 	%r77, %r76, %r75;
	shl.b32 	%r78, %r1, 2;
	add.s32 	%r79, %r77, %r78;
	ld.shared.f32 	%f12, [%r79];
	cvt.f64.f32 	%fd4, %f12;
	mov.u32 	%r80, _ZZ14calculate_tempIfEviPT_S1_S1_iiiiS0_S0_S0_S0_S0_S0_E13power_on_cuda;
	add.s32 	%r81, %r80, %r75;
	add.s32 	%r82, %r81, %r78;
	ld.shared.f32 	%f13, [%r82];
	cvt.f64.f32 	%fd5, %f13;
	ld.shared.f32 	%f14, [%r14];
	ld.shared.f32 	%f15, [%r15];
	add.f32 	%f16, %f14, %f15;
	cvt.f64.f32 	%fd6, %f16;
	add.f64 	%fd7, %fd4, %fd4;
	sub.f64 	%fd8, %fd6, %fd7;
	fma.rn.f64 	%fd9, %fd8, %fd2, %fd5;
	ld.shared.f32 	%f17, [%r16];
	ld.shared.f32 	%f18, [%r17];
	add.f32 	%f19, %f17, %f18;
	cvt.f64.f32 	%fd10, %f19;
	sub.f64 	%fd11, %fd10, %fd7;
	fma.rn.f64 	%fd12, %fd11, %fd3, %fd9;
	mov.f32 	%f20, 0f42A00000;
	sub.f32 	%f21, %f20, %f12;
	mul.f32 	%f22, %f2, %f21;
	cvt.f64.f32 	%fd13, %f22;
	add.f64 	%fd14, %fd12, %fd13;
	fma.rn.f64 	%fd15, %fd14, %fd1, %fd4;
	cvt.rn.f32.f64 	%f23, %fd15;
	mov.u32 	%r83, _ZZ14calculate_tempIfEviPT_S1_S1_iiiiS0_S0_S0_S0_S0_S0_E6temp_t;
	add.s32 	%r84, %r83, %r75;
	add.s32 	%r85, %r84, %r78;
	st.shared.f32 	[%r85], %f23;
	mov.pred 	%p32, 0;
$L__BB0_8:
	bar.sync 	0;
	add.s32 	%r103, %r103, 1;
	setp.eq.s32 	%p30, %r103, 0;
	@%p30 bra 	$L__BB0_12;
	@%p32 bra 	$L__BB0_11;
	shl.b32 	%r86, %r2, 6;
	mov.u32 	%r87, _ZZ14calculate_tempIfEviPT_S1_S1_iiiiS0_S0_S0_S0_S0_S0_E6temp_t;
	add.s32 	%r88, %r87, %r86;
	shl.b32 	%r89, %r1, 2;
	add.s32 	%r90, %r88, %r89;
	ld.shared.f32 	%f24, [%r90];
	mov.u32 	%r91, _ZZ14calculate_tempIfEviPT_S1_S1_iiiiS0_S0_S0_S0_S0_S0_E12temp_on_cuda;
	add.s32 	%r92, %r91, %r86;
	add.s32 	%r93, %r92, %r89;
	st.shared.f32 	[%r93], %f24;
$L__BB0_11:
	bar.sync 	0;
	add.s32 	%r102, %r102, -1;
	add.s32 	%r101, %r101, 1;
	bra.uni 	$L__BB0_5;
$L__BB0_12:
	@%p32 bra 	$L__BB0_14;
	ld.param.u64 	%rd12, [_Z14calculate_tempIfEviPT_S1_S1_iiiiS0_S0_S0_S0_S0_S0__param_3];
	mov.u32 	%r94, %tid.y;
	shl.b32 	%r95, %r94, 6;
	mov.u32 	%r96, _ZZ14calculate_tempIfEviPT_S1_S1_iiiiS0_S0_S0_S0_S0_S0_E6temp_t;
	add.s32 	%r97, %r96, %r95;
	mov.u32 	%r98, %tid.x;
	shl.b32 	%r99, %r98, 2;
	add.s32 	%r100, %r97, %r99;
	ld.shared.f32 	%f25, [%r100];
	cvta.to.global.u64 	%rd9, %rd12;
	mul.wide.s32 	%rd10, %r6, 4;
	add.s64 	%rd11, %rd9, %rd10;
	st.global.f32 	[%rd11], %f25;
$L__BB0_14:
	ret;

}
	// .globl	_Z14calculate_tempIdEviPT_S1_S1_iiiiS0_S0_S0_S0_S0_S0_
.visible .entry _Z14calculate_tempIdEviPT_S1_S1_iiiiS0_S0_S0_S0_S0_S0_(
	.param .u32 _Z14calculate_tempIdEviPT_S1_S1_iiiiS0_S0_S0_S0_S0_S0__param_0,
	.param .u64 .ptr .align 1 _Z14calculate_tempIdEviPT_S1_S1_iiiiS0_S0_S0_S0_S0_S0__param_1,
	.param .u64 .ptr .align 1 _Z14calculate_tempIdEviPT_S1_S1_iiiiS0_S0_S0_S0_S0_S0__param_2,
	.param .u64 .ptr .align 1 _Z14calculate_tempIdEviPT_S1_S1_iiiiS0_S0_S0_S0_S0_S0__param_3,
	.param .u32 _Z14calculate_tempIdEviPT_S1_S1_iiiiS0_S0_S0_S0_S0_S0__param_4,
	.param .u32 _Z14calculate_tempIdEviPT_S1_S1_iiiiS0_S0_S0_S0_S0_S0__param_5,
	.param .u32 _Z14calculate_tempIdEviPT_S1_S1_iiiiS0_S0_S0_S0_S0_S0__param_6,
	.param .u32 _Z14calculate_tempIdEviPT_S1_S1_iiiiS0_S0_S0_S0_S0_S0__param_7,
	.param .f64 _Z14calculate_tempIdEviPT_S1_S1_iiiiS0_S0_S0_S0_S0_S0__param_8,
	.param .f64 _Z14calculate_tempIdEviPT_S1_S1_iiiiS0_S0_S0_S0_S0_S0__param_9,
	.param .f64 _Z14calculate_tempIdEviPT_S1_S1_iiiiS0_S0_S0_S0_S0_S0__param_10,
	.param .f64 _Z14calculate_tempIdEviPT_S1_S1_iiiiS0_S0_S0_S0_S0_S0__param_11,
	.param .f64 _Z14calculate_tempIdEviPT_S1_S1_iiiiS0_S0_S0_S0_S0_S0__param_12,
	.param .f64 _Z14calculate_tempIdEviPT_S1_S1_iiiiS0_S0_S0_S0_S0_S0__param_13
)
{
	.reg .pred 	%p<33>;
	.reg .b32 	%r<125>;
	.reg .b64 	%rd<15>;
	.reg .b64 	%fd<34>;
	// demoted variable
	.shared .align 8 .b8 _ZZ14calculate_tempIdEviPT_S1_S1_iiiiS0_S0_S0_S0_S0_S0_E12temp_on_cuda[2048];
	// demoted variable
	.shared .align 8 .b8 _ZZ14calculate_tempIdEviPT_S1_S1_iiiiS0_S0_S0_S0_S0_S0_E13power_on_cuda[2048];
	// demoted variable
	.shared .align 8 .b8 _ZZ14calculate_tempIdEviPT_S1_S1_iiiiS0_S0_S0_S0_S0_S0_E6temp_t[2048];
	ld.param.u32 	%r27, [_Z14calculate_tempIdEviPT_S1_S1_iiiiS0_S0_S0_S0_S0_S0__param_0];
	ld.param.u32 	%r28, [_Z14calculate_tempIdEviPT_S1_S1_iiiiS0_S0_S0_S0_S0_S0__param_4];
	ld.param.u32 	%r29, [_Z14calculate_tempIdEviPT_S1_S1_iiiiS0_S0_S0_S0_S0_S0__param_5];
	ld.param.u32 	%r30, [_Z14calculate_tempIdEviPT_S1_S1_iiiiS0_S0_S0_S0_S0_S0__param_6];
	ld.param.u32 	%r31, [_Z14calculate_tempIdEviPT_S1_S1_iiiiS0_S0_S0_S0_S0_S0__param_7];
	ld.param.f64 	%fd8, [_Z14calculate_tempIdEviPT_S1_S1_iiiiS0_S0_S0_S0_S0_S0__param_8];
	ld.param.f64 	%fd9, [_Z14calculate_tempIdEviPT_S1_S1_iiiiS0_S0_S0_S0_S0_S0__param_12];
	mov.u32 	%r32, %ctaid.x;
	mov.u32 	%r33, %ctaid.y;
	mov.u32 	%r1, %tid.x;
	mov.u32 	%r2, %tid.y;
	div.rn.f64 	%fd1, %fd9, %fd8;
	shl.b32 	%r34, %r27, 1;
	sub.s32 	%r35, 16, %r34;
	mul.lo.s32 	%r36, %r35, %r33;
	sub.s32 	%r3, %r36, %r31;
	mul.lo.s32 	%r37, %r35, %r32;
	sub.s32 	%r4, %r37, %r30;
	add.s32 	%r38, %r3, %r2;
	add.s32 	%r5, %r4, %r1;
	mad.lo.s32 	%r6, %r38, %r28, %r5;
	setp.lt.s32 	%p3, %r38, 0;
	setp.ge.s32 	%p4, %r38, %r29;
	shl.b32 	%r39, %r2, 7;
	mov.u32 	%r40, _ZZ14calculate_tempIdEviPT_S1_S1_iiiiS0_S0_S0_S0_S0_S0_E12temp_on_cuda;
	add.s32 	%r7, %r40, %r39;
	shl.b32 	%r41, %r1, 3;
	add.s32 	%r8, %r7, %r41;
	mov.u32 	%r42, _ZZ14calculate_tempIdEviPT_S1_S1_iiiiS0_S0_S0_S0_S0_S0_E13power_on_cuda;
	add.s32 	%r43, %r42, %r39;
	add.s32 	%r9, %r43, %r41;
	or.pred  	%p5, %p3, %p4;
	@%p5 bra 	$L__BB1_3;
	setp.lt.s32 	%p6, %r5, 0;
	setp.ge.s32 	%p7, %r5, %r28;
	or.pred  	%p8, %p6, %p7;
	@%p8 bra 	$L__BB1_3;
	ld.param.u64 	%rd13, [_Z14calculate_tempIdEviPT_S1_S1_iiiiS0_S0_S0_S0_S0_S0__param_2];
	ld.param.u64 	%rd12, [_Z14calculate_tempIdEviPT_S1_S1_iiiiS0_S0_S0_S0_S0_S0__param_1];
	cvta.to.global.u64 	%rd4, %rd13;
	mul.wide.s32 	%rd5, %r6, 8;
	add.s64 	%rd6, %rd4, %rd5;
	ld.global.f64 	%fd10, [%rd6];
	st.shared.f64 	[%r8], %fd10;
	cvta.to.global.u64 	%rd7, %rd12;
	add.s64 	%rd8, %rd7, %rd5;
	ld.global.f64 	%fd11, [%rd8];
	st.shared.f64 	[%r9], %fd11;
$L__BB1_3:
	ld.param.u32 	%r117, [_Z14calculate_tempIdEviPT_S1_S1_iiiiS0_S0_S0_S0_S0_S0__param_0];
	bar.sync 	0;
	neg.s32 	%r44, %r3;
	shr.s32 	%r45, %r3, 31;
	and.b32  	%r10, %r45, %r44;
	add.s32 	%r46, %r3, 15;
	setp.lt.s32 	%p10, %r46, %r29;
	not.b32 	%r47, %r3;
	add.s32 	%r48, %r29, %r47;
	selp.b32 	%r11, 15, %r48, %p10;
	neg.s32 	%r49, %r4;
	shr.s32 	%r50, %r4, 31;
	and.b32  	%r12, %r50, %r49;
	add.s32 	%r51, %r4, 15;
	setp.lt.s32 	%p11, %r51, %r28;
	not.b32 	%r52, %r4;
	add.s32 	%r53, %r28, %r52;
	selp.b32 	%r13, 15, %r53, %p11;
	setp.lt.s32 	%p12, %r117, 1;
	@%p12 bra 	$L__BB1_12;
	ld.param.f64 	%fd33, [_Z14calculate_tempIdEviPT_S1_S1_iiiiS0_S0_S0_S0_S0_S0__param_11];
	ld.param.f64 	%fd32, [_Z14calculate_tempIdEviPT_S1_S1_iiiiS0_S0_S0_S0_S0_S0__param_10];
	ld.param.f64 	%fd31, [_Z14calculate_tempIdEviPT_S1_S1_iiiiS0_S0_S0_S0_S0_S0__param_9];
	ld.param.u32 	%r118, [_Z14calculate_tempIdEviPT_S1_S1_iiiiS0_S0_S0_S0_S0_S0__param_0];
	add.s32 	%r56, %r2, 1;
	min.s32 	%r57, %r56, %r11;
	shl.b32 	%r58, %r57, 7;
	add.s32 	%r60, %r40, %r58;
	add.s32 	%r14, %r60, %r41;
	add.s32 	%r62, %r2, -1;
	max.s32 	%r63, %r62, %r10;
	shl.b32 	%r64, %r63, 7;
	add.s32 	%r65, %r40, %r64;
	add.s32 	%r15, %r65, %r41;
	add.s32 	%r66, %r1, 1;
	min.s32 	%r67, %r66, %r13;
	shl.b32 	%r68, %r67, 3;
	add.s32 	%r16, %r7, %r68;
	add.s32 	%r69, %r1, -1;
	max.s32 	%r70, %r69, %r12;
	shl.b32 	%r71, %r70, 3;
	add.s32 	%r17, %r7, %r71;
	neg.s32 	%r124, %r118;
	rcp.rn.f64 	%fd2, %fd33;
	rcp.rn.f64 	%fd3, %fd32;
	rcp.rn.f64 	%fd4, %fd31;
	mov.b32 	%r123, -1;
	mov.b32 	%r122, 1;
$L__BB1_5:
	add.s32 	%r22, %r122, -1;
	setp.le.u32 	%p14, %r1, %r22;
	add.s32 	%r23, %r123, 15;
	setp.gt.s32 	%p15, %r1, %r23;
	mov.pred 	%p32, -1;
	or.pred  	%p16, %p14, %p15;
	@%p16 bra 	$L__BB1_8;
	ld.param.u32 	%r121, [_Z14calculate_tempIdEviPT_S1_S1_iiiiS0_S0_S0_S0_S0_S0__param_7];
	ld.param.u32 	%r120, [_Z14calculate_tempIdEviPT_S1_S1_iiiiS0_S0_S0_S0_S0_S0__param_6];
	ld.param.u32 	%r119, [_Z14calculate_tempIdEviPT_S1_S1_iiiiS0_S0_S0_S0_S0_S0__param_0];
	setp.gt.s32 	%p18, %r2, %r11;
	shl.b32 	%r74, %r119, 1;
	sub.s32 	%r75, 16, %r74;
	mov.u32 	%r76, %ctaid.y;
	mul.lo.s32 	%r77, %r75, %r76;
	sub.s32 	%r78, %r77, %r121;
	neg.s32 	%r79, %r78;
	shr.s32 	%r80, %r78, 31;
	and.b32  	%r81, %r80, %r79;
	setp.lt.s32 	%p19, %r2, %r81;
	setp.gt.s32 	%p20, %r1, %r13;
	mov.u32 	%r84, %ctaid.x;
	mul.lo.s32 	%r85, %r75, %r84;
	sub.s32 	%r86, %r85, %r120;
	neg.s32 	%r87, %r86;
	shr.s32 	%r88, %r86, 31;
	and.b32  	%r89, %r88, %r87;
	setp.lt.s32 	%p21, %r1, %r89;
	setp.le.u32 	%p22, %r2, %r22;
	setp.gt.s32 	%p23, %r2, %r23;
	or.pred  	%p24, %p22, %p23;
	or.pred  	%p25, %p24, %p21;
	or.pred  	%p26, %p25, %p20;
	or.pred  	%p27, %p26, %p19;
	or.pred  	%p28, %p27, %p18;
	@%p28 bra 	$L__BB1_8;
	shl.b32 	%r91, %r2, 7;
	mov.u32 	%r92, _ZZ14calculate_tempIdEviPT_S1_S1_iiiiS0_S0_S0_S0_S0_S0_E12temp_on_cuda;
	add.s32 	%r93, %r92, %r91;
	shl.b32 	%r94, %r1, 3;
	add.s32 	%r95, %r93, %r94;
	ld.shared.f64 	%fd12, [%r95];
	mov.u32 	%r96, _ZZ14calculate_tempIdEviPT_S1_S1_iiiiS0_S0_S0_S0_S0_S0_E13power_on_cuda;
	add.s32 	%r97, %r96, %r91;
	add.s32 	%r98, %r97, %r94;
	ld.shared.f64 	%fd13, [%r98];
	ld.shared.f64 	%fd14, [%r14];
	ld.shared.f64 	%fd15, [%r15];
	add.f64 	%fd16, %fd14, %fd15;
	add.f64 	%fd17, %fd12, %fd12;
	sub.f64 	%fd18, %fd16, %fd17;
	fma.rn.f64 	%fd19, %fd3, %fd18, %fd13;
	ld.shared.f64 	%fd20, [%r16];
	ld.shared.f64 	%fd21, [%r17];
	add.f64 	%fd22, %fd20, %fd21;
	sub.f64 	%fd23, %fd22, %fd17;
	fma.rn.f64 	%fd24, %fd4, %fd23, %fd19;
	mov.f64 	%fd25, 0d4054000000000000;
	sub.f64 	%fd26, %fd25, %fd12;
	fma.rn.f64 	%fd27, %fd2, %fd26, %fd24;
	fma.rn.f64 	%fd28, %fd1, %fd27, %fd12;
	mov.u32 	%r99, _ZZ14calculate_tempIdEviPT_S1_S1_iiiiS0_S0_S0_S0_S0_S0_E6temp_t;
	add.s32 	%r100, %r99, %r91;
	add.s32 	%r101, %r100, %r94;
	st.shared.f64 	[%r101], %fd28;
	mov.pred 	%p32, 0;
$L__BB1_8:
	bar.sync 	0;
	add.s32 	%r124, %r124, 1;
	setp.eq.s32 	%p30, %r124, 0;
	@%p30 bra 	$L__BB1_12;
	@%p32 bra 	$L__BB1_11;
	shl.b32 	%r102, %r2, 7;
	mov.u32 	%r103, _ZZ14calculate_tempIdEviPT_S1_S1_iiiiS0_S0_S0_S0_S0_S0_E6temp_t;
	add.s32 	%r104, %r103, %r102;
	shl.b32 	%r105, %r1, 3;
	add.s32 	%r106, %r104, %r105;
	ld.shared.f64 	%fd29, [%r106];
	mov.u32 	%r107, _ZZ14calculate_tempIdEviPT_S1_S1_iiiiS0_S0_S0_S0_S0_S0_E12temp_on_cuda;
	add.s32 	%r108, %r107, %r102;
	add.s32 	%r109, %r108, %r105;
	st.shared.f64 	[%r109], %fd29;
$L__BB1_11:
	bar.sync 	0;
	add.s32 	%r123, %r123, -1;
	add.s32 	%r122, %r122, 1;
	bra.uni 	$L__BB1_5;
$L__BB1_12:
	@%p32 bra 	$L__BB1_14;
	ld.param.u64 	%rd14, [_Z14calculate_tempIdEviPT_S1_S1_iiiiS0_S0_S0_S0_S0_S0__param_3];
	mov.u32 	%r110, %tid.y;
	shl.b32 	%r111, %r110, 7;
	mov.u32 	%r112, _ZZ14calculate_tempIdEviPT_S1_S1_iiiiS0_S0_S0_S0_S0_S0_E6temp_t;
	add.s32 	%r113, %r112, %r111;
	mov.u32 	%r114, %tid.x;
	shl.b32 	%r115, %r114, 3;
	add.s32 	%r116, %r113, %r115;
	ld.shared.f64 	%fd30, [%r116];
	cvta.to.global.u64 	%rd9, %rd14;
	mul.wide.s32 	%rd10, %r6, 8;
	add.s64 	%rd11, %rd9, %rd10;
	st.global.f64 	[%rd11], %fd30;
$L__BB1_14:
	ret;

}


// ===== COMPILED SASS (sm_100) =====

	.target	sm_100

	.elftype	@"ET_EXEC"


//--------------------- .note.nv.tkinfo           --------------------------
	.section	.note.nv.tkinfo,"",@"SHT_NOTE"
	.sectionflags	@"SHF_NOTE_NV_TKINFO"
	.tkinfo
        /*0018*/ 	.word	0x00000002
        /*0030*/ 	.string	""
        /*0030*/ 	.string	"ptxas"
        /*0030*/ 	.string	"Cuda compilation tools, release 13.0, V13.0.88"
        /*0030*/ 	.string	"Build cuda_13.0.r13.0/compiler.36424714_0"
        /*0030*/ 	.string	"-arch sm_100 -m 64 "



//--------------------- .note.nv.cuinfo           --------------------------
	.section	.note.nv.cuinfo,"",@"SHT_NOTE"
	.sectionflags	@"SHF_NOTE_NV_CUINFO"
        /*0018*/ 	.short	0x0002
        /*001a*/ 	.short	0x0064
        /*001c*/ 	.short	0x0082
	.zero		2


//--------------------- .nv.info                  --------------------------
	.section	.nv.info,"",@"SHT_CUDA_INFO"
	.align	4


	//----- nvinfo : EIATTR_REGCOUNT
	.align		4
        /*0000*/ 	.byte	0x04, 0x2f
        /*0002*/ 	.short	(.L_1 - .L_0)
	.align		4
.L_0:
        /*0004*/ 	.word	index@(_Z14calculate_tempIfEviPT_S1_S1_iiiiS0_S0_S0_S0_S0_S0_)
        /*0008*/ 	.word	0x00000020


	//----- nvinfo : EIATTR_FRAME_SIZE
	.align		4
.L_1:
        /*000c*/ 	.byte	0x04, 0x11
        /*000e*/ 	.short	(.L_3 - .L_2)
	.align		4
.L_2:
        /*0010*/ 	.word	index@($__internal_3_$__cuda_sm3x_div_rn_noftz_f32_slowpath)
        /*0014*/ 	.word	0x00000000


	//----- nvinfo : EIATTR_FRAME_SIZE
	.align		4
.L_3:
        /*0018*/ 	.byte	0x04, 0x11
        /*001a*/ 	.short	(.L_5 - .L_4)
	.align		4
.L_4:
        /*001c*/ 	.word	index@($__internal_2_$__cuda_sm20_rcp_rn_f32_slowpath)
        /*0020*/ 	.word	0x00000000


	//----- nvinfo : EIATTR_FRAME_SIZE
	.align		4
.L_5:
        /*0024*/ 	.byte	0x04, 0x11
        /*0026*/ 	.short	(.L_7 - .L_6)
	.align		4
.L_6:
        /*0028*/ 	.word	index@(_Z14calculate_tempIfEviPT_S1_S1_iiiiS0_S0_S0_S0_S0_S0_)
        /*002c*/ 	.word	0x00000000


	//----- nvinfo : EIATTR_REGCOUNT
	.align		4
.L_7:
        /*0030*/ 	.byte	0x04, 0x2f
        /*0032*/ 	.short	(.L_9 - .L_8)
	.align		4
.L_8:
        /*0034*/ 	.word	index@(_Z14calculate_tempIdEviPT_S1_S1_iiiiS0_S0_S0_S0_S0_S0_)
        /*0038*/ 	.word	0x0000001d


	//----- nvinfo : EIATTR_FRAME_SIZE
	.align		4
.L_9:
        /*003c*/ 	.byte	0x04, 0x11
        /*003e*/ 	.short	(.L_11 - .L_10)
	.align		4
.L_10:
        /*0040*/ 	.word	index@($__internal_1_$__cuda_sm20_div_rn_f64_full)
        /*0044*/ 	.word	0x00000000


	//----- nvinfo : EIATTR_FRAME_SIZE
	.align		4
.L_11:
        /*0048*/ 	.byte	0x04, 0x11
        /*004a*/ 	.short	(.L_13 - .L_12)
	.align		4
.L_12:
        /*004c*/ 	.word	index@($__internal_0_$__cuda_sm20_dblrcp_rn_slowpath_v3)
        /*0050*/ 	.word	0x00000000


	//----- nvinfo : EIATTR_FRAME_SIZE
	.align		4
.L_13:
        /*0054*/ 	.byte	0x04, 0x11
        /*0056*/ 	.short	(.L_15 - .L_14)
	.align		4
.L_14:
        /*0058*/ 	.word	index@(_Z14calculate_tempIdEviPT_S1_S1_iiiiS0_S0_S0_S0_S0_S0_)
        /*005c*/ 	.word	0x00000000


	//----- nvinfo : EIATTR_MIN_STACK_SIZE
	.align		4
.L_15:
        /*0060*/ 	.byte	0x04, 0x12
        /*0062*/ 	.short	(.L_17 - .L_16)
	.align		4
.L_16:
        /*0064*/ 	.word	index@(_Z14calculate_tempIdEviPT_S1_S1_iiiiS0_S0_S0_S0_S0_S0_)
        /*0068*/ 	.word	0x00000000


	//----- nvinfo : EIATTR_MIN_STACK_SIZE
	.align		4
.L_17:
        /*006c*/ 	.byte	0x04, 0x12
        /*006e*/ 	.short	(.L_19 - .L_18)
	.align		4
.L_18:
        /*0070*/ 	.word	index@(_Z14calculate_tempIfEviPT_S1_S1_iiiiS0_S0_S0_S0_S0_S0_)
        /*0074*/ 	.word	0x00000000
.L_19:


//--------------------- .nv.compat                --------------------------
	.section	.nv.compat,"",@"SHT_CUDA_COMPAT_INFO"
	.align	4
        /*0000*/ 	.byte	0x02, 0x09, 0x00, 0x00, 0x02, 0x02, 0x01, 0x00, 0x02, 0x05, 0x05, 0x00, 0x03, 0x07, 0x01, 0x01
        /*0010*/ 	.byte	0x02, 0x03, 0x00, 0x00, 0x02, 0x06, 0x01, 0x00, 0x04, 0x0b, 0x08, 0x00, 0x01, 0x00, 0x00, 0x00
        /*0020*/ 	.byte	0x00, 0x00, 0x00, 0x00


//--------------------- .nv.info._Z14calculate_tempIdEviPT_S1_S1_iiiiS0_S0_S0_S0_S0_S0_ --------------------------
	.section	.nv.info._Z14calculate_tempIdEviPT_S1_S1_iiiiS0_S0_S0_S0_S0_S0_,"",@"SHT_CUDA_INFO"
	.sectionflags	@""
	.align	4


	//----- nvinfo : EIATTR_CUDA_API_VERSION
	.align		4
        /*0000*/ 	.byte	0x04, 0x37
        /*0002*/ 	.short	(.L_21 - .L_20)
.L_20:
        /*0004*/ 	.word	0x00000082


	//----- nvinfo : EIATTR_KPARAM_INFO
	.align		4
.L_21:
        /*0008*/ 	.byte	0x04, 0x17
        /*000a*/ 	.short	(.L_23 - .L_22)
.L_22:
        /*000c*/ 	.word	0x00000000
        /*0010*/ 	.short	0x000d
        /*0012*/ 	.short	0x0058
        /*0014*/ 	.byte	0x00, 0xf0, 0x21, 0x00


	//----- nvinfo : EIATTR_KPARAM_INFO
	.align		4
.L_23:
        /*0018*/ 	.byte	0x04, 0x17
        /*001a*/ 	.short	(.L_25 - .L_24)
.L_24:
        /*001c*/ 	.word	0x00000000
        /*0020*/ 	.short	0x000c
        /*0022*/ 	.short	0x0050
        /*0024*/ 	.byte	0x00, 0xf0, 0x21, 0x00


	//----- nvinfo : EIATTR_KPARAM_INFO
	.align		4
.L_25:
        /*0028*/ 	.byte	0x04, 0x17
        /*002a*/ 	.short	(.L_27 - .L_26)
.L_26:
        /*002c*/ 	.word	0x00000000
        /*0030*/ 	.short	0x000b
        /*0032*/ 	.short	0x0048
        /*0034*/ 	.byte	0x00, 0xf0, 0x21, 0x00


	//----- nvinfo : EIATTR_KPARAM_INFO
	.align		4
.L_27:
        /*0038*/ 	.byte	0x04, 0x17
        /*003a*/ 	.short	(.L_29 - .L_28)
.L_28:
        /*003c*/ 	.word	0x00000000
        /*0040*/ 	.short	0x000a
        /*0042*/ 	.short	0x0040
        /*0044*/ 	.byte	0x00, 0xf0, 0x21, 0x00


	//----- nvinfo : EIATTR_KPARAM_INFO
	.align		4
.L_29:
        /*0048*/ 	.byte	0x04, 0x17
        /*004a*/ 	.short	(.L_31 - .L_30)
.L_30:
        /*004c*/ 	.word	0x00000000
        /*0050*/ 	.short	0x0009
        /*0052*/ 	.short	0x0038
        /*0054*/ 	.byte	0x00, 0xf0, 0x21, 0x00


	//----- nvinfo : EIATTR_KPARAM_INFO
	.align		4
.L_31:
        /*0058*/ 	.byte	0x04, 0x17
        /*005a*/ 	.short	(.L_33 - .L_32)
.L_32:
        /*005c*/ 	.word	0x00000000
        /*0060*/ 	.short	0x0008
        /*0062*/ 	.short	0x0030
        /*0064*/ 	.byte	0x00, 0xf0, 0x21, 0x00


	//----- nvinfo : EIATTR_KPARAM_INFO
	.align		4
.L_33:
        /*0068*/ 	.byte	0x04, 0x17
        /*006a*/ 	.short	(.L_35 - .L_34)
.L_34:
        /*006c*/ 	.word	0x00000000
        /*0070*/ 	.short	0x0007
        /*0072*/ 	.short	0x002c
        /*0074*/ 	.byte	0x00, 0xf0, 0x11, 0x00


	//----- nvinfo : EIATTR_KPARAM_INFO
	.align		4
.L_35:
        /*0078*/ 	.byte	0x04, 0x17
        /*007a*/ 	.short	(.L_37 - .L_36)
.L_36:
        /*007c*/ 	.word	0x00000000
        /*0080*/ 	.short	0x0006
        /*0082*/ 	.short	0x0028
        /*0084*/ 	.byte	0x00, 0xf0, 0x11, 0x00


	//----- nvinfo : EIATTR_KPARAM_INFO
	.align		4
.L_37:
        /*0088*/ 	.byte	0x04, 0x17
        /*008a*/ 	.short	(.L_39 - .L_38)
.L_38:
        /*008c*/ 	.word	0x00000000
        /*0090*/ 	.short	0x0005
        /*0092*/ 	.short	0x0024
        /*0094*/ 	.byte	0x00, 0xf0, 0x11, 0x00


	//----- nvinfo : EIATTR_KPARAM_INFO
	.align		4
.L_39:
        /*0098*/ 	.byte	0x04, 0x17
        /*009a*/ 	.short	(.L_41 - .L_40)
.L_40:
        /*009c*/ 	.word	0x00000000
        /*00a0*/ 	.short	0x0004
        /*00a2*/ 	.short	0x0020
        /*00a4*/ 	.byte	0x00, 0xf0, 0x11, 0x00


	//----- nvinfo : EIATTR_KPARAM_INFO
	.align		4
.L_41:
        /*00a8*/ 	.byte	0x04, 0x17
        /*00aa*/ 	.short	(.L_43 - .L_42)
.L_42:
        /*00ac*/ 	.word	0x00000000
        /*00b0*/ 	.short	0x0003
        /*00b2*/ 	.short	0x0018
        /*00b4*/ 	.byte	0x00, 0xf5, 0x21, 0x00


	//----- nvinfo : EIATTR_KPARAM_INFO
	.align		4
.L_43:
        /*00b8*/ 	.byte	0x04, 0x17
        /*00ba*/ 	.short	(.L_45 - .L_44)
.L_44:
        /*00bc*/ 	.word	0x00000000
        /*00c0*/ 	.short	0x0002
        /*00c2*/ 	.short	0x0010
        /*00c4*/ 	.byte	0x00, 0xf5, 0x21, 0x00


	//----- nvinfo : EIATTR_KPARAM_INFO
	.align		4
.L_45:
        /*00c8*/ 	.byte	0x04, 0x17
        /*00ca*/ 	.short	(.L_47 - .L_46)
.L_46:
        /*00cc*/ 	.word	0x00000000
        /*00d0*/ 	.short	0x0001
        /*00d2*/ 	.short	0x0008
        /*00d4*/ 	.byte	0x00, 0xf5, 0x21, 0x00


	//----- nvinfo : EIATTR_KPARAM_INFO
	.align		4
.L_47:
        /*00d8*/ 	.byte	0x04, 0x17
        /*00da*/ 	.short	(.L_49 - .L_48)
.L_48:
        /*00dc*/ 	.word	0x00000000
        /*00e0*/ 	.short	0x0000
        /*00e2*/ 	.short	0x0000
        /*00e4*/ 	.byte	0x00, 0xf0, 0x11, 0x00


	//----- nvinfo : EIATTR_SPARSE_MMA_MASK
	.align		4
.L_49:
        /*00e8*/ 	.byte	0x03, 0x50
        /*00ea*/ 	.short	0x0000


	//----- nvinfo : EIATTR_MAXREG_COUNT
	.align		4
        /*00ec*/ 	.byte	0x03, 0x1b
        /*00ee*/ 	.short	0x00ff


	//----- nvinfo : EIATTR_NUM_BARRIERS
	.align		4
        /*00f0*/ 	.byte	0x02, 0x4c
        /*00f2*/ 	.byte	0x01
	.zero		1


	//----- nvinfo : EIATTR_MERCURY_ISA_VERSION
	.align		4
        /*00f4*/ 	.byte	0x03, 0x5f
        /*00f6*/ 	.short	0x0101


	//----- nvinfo : EIATTR_VRC_CTA_INIT_COUNT
	.align		4
        /*00f8*/ 	.byte	0x02, 0x4a
	.zero		1
	.zero		1


	//----- nvinfo : EIATTR_EXIT_INSTR_OFFSETS
	.align		4
        /*00fc*/ 	.byte	0x04, 0x1c
        /*00fe*/ 	.short	(.L_51 - .L_50)


	//   ....[0]....
.L_50:
        /*0100*/ 	.word	0x00000e20


	//   ....[1]....
        /*0104*/ 	.word	0x00000ef0


	//----- nvinfo : EIATTR_CRS_STACK_SIZE
	.align		4
.L_51:
        /*0108*/ 	.byte	0x04, 0x1e
        /*010a*/ 	.short	(.L_53 - .L_52)
.L_52:
        /*010c*/ 	.word	0x00000000


	//----- nvinfo : EIATTR_CBANK_PARAM_SIZE
	.align		4
.L_53:
        /*0110*/ 	.byte	0x03, 0x19
        /*0112*/ 	.short	0x0060


	//----- nvinfo : EIATTR_PARAM_CBANK
	.align		4
        /*0114*/ 	.byte	0x04, 0x0a
        /*0116*/ 	.short	(.L_55 - .L_54)
	.align		4
.L_54:
        /*0118*/ 	.word	index@(.nv.constant0._Z14calculate_tempIdEviPT_S1_S1_iiiiS0_S0_S0_S0_S0_S0_)
        /*011c*/ 	.short	0x0380
        /*011e*/ 	.short	0x0060


	//----- nvinfo : EIATTR_SW_WAR
	.align		4
.L_55:
        /*0120*/ 	.byte	0x04, 0x36
        /*0122*/ 	.short	(.L_57 - .L_56)
.L_56:
        /*0124*/ 	.word	0x00000008
.L_57:


//--------------------- .nv.info._Z14calculate_tempIfEviPT_S1_S1_iiiiS0_S0_S0_S0_S0_S0_ --------------------------
	.section	.nv.info._Z14calculate_tempIfEviPT_S1_S1_iiiiS0_S0_S0_S0_S0_S0_,"",@"SHT_CUDA_INFO"
	.sectionflags	@""
	.align	4


	//----- nvinfo : EIATTR_CUDA_API_VERSION
	.align		4
        /*0000*/ 	.byte	0x04, 0x37
        /*0002*/ 	.short	(.L_59 - .L_58)
.L_58:
        /*0004*/ 	.word	0x00000082


	//----- nvinfo : EIATTR_KPARAM_INFO
	.align		4
.L_59:
        /*0008*/ 	.byte	0x04, 0x17
        /*000a*/ 	.short	(.L_61 - .L_60)
.L_60:
        /*000c*/ 	.word	0x00000000
        /*0010*/ 	.short	0x000d
        /*0012*/ 	.short	0x0044
        /*0014*/ 	.byte	0x00, 0xf0, 0x11, 0x00


	//----- nvinfo : EIATTR_KPARAM_INFO
	.align		4
.L_61:
        /*0018*/ 	.byte	0x04, 0x17
        /*001a*/ 	.short	(.L_63 - .L_62)
.L_62:
        /*001c*/ 	.word	0x00000000
        /*0020*/ 	.short	0x000c
        /*0022*/ 	.short	0x0040
        /*0024*/ 	.byte	0x00, 0xf0, 0x11, 0x00


	//----- nvinfo : EIATTR_KPARAM_INFO
	.align		4
.L_63:
        /*0028*/ 	.byte	0x04, 0x17
        /*002a*/ 	.short	(.L_65 - .L_64)
.L_64:
        /*002c*/ 	.word	0x00000000
        /*0030*/ 	.short	0x000b
        /*0032*/ 	.short	0x003c
        /*0034*/ 	.byte	0x00, 0xf0, 0x11, 0x00


	//----- nvinfo : EIATTR_KPARAM_INFO
	.align		4
.L_65:
        /*0038*/ 	.byte	0x04, 0x17
        /*003a*/ 	.short	(.L_67 - .L_66)
.L_66:
        /*003c*/ 	.word	0x00000000
        /*0040*/ 	.short	0x000a
        /*0042*/ 	.short	0x0038
        /*0044*/ 	.byte	0x00, 0xf0, 0x11, 0x00


	//----- nvinfo : EIATTR_KPARAM_INFO
	.align		4
.L_67:
        /*0048*/ 	.byte	0x04, 0x17
        /*004a*/ 	.short	(.L_69 - .L_68)
.L_68:
        /*004c*/ 	.word	0x00000000
        /*0050*/ 	.short	0x0009
        /*0052*/ 	.short	0x0034
        /*0054*/ 	.byte	0x00, 0xf0, 0x11, 0x00


	//----- nvinfo : EIATTR_KPARAM_INFO
	.align		4
.L_69:
        /*0058*/ 	.byte	0x04, 0x17
        /*005a*/ 	.short	(.L_71 - .L_70)
.L_70:
        /*005c*/ 	.word	0x00000000
        /*0060*/ 	.short	0x0008
        /*0062*/ 	.short	0x0030
        /*0064*/ 	.byte	0x00, 0xf0, 0x11, 0x00


	//----- nvinfo : EIATTR_KPARAM_INFO
	.align		4
.L_71:
        /*0068*/ 	.byte	0x04, 0x17
        /*006a*/ 	.short	(.L_73 - .L_72)
.L_72:
        /*006c*/ 	.word	0x00000000
        /*0070*/ 	.short	0x0007
        /*0072*/ 	.short	0x002c
        /*0074*/ 	.byte	0x00, 0xf0, 0x11, 0x00


	//----- nvinfo : EIATTR_KPARAM_INFO
	.align		4
.L_73:
        /*0078*/ 	.byte	0x04, 0x17
        /*007a*/ 	.short	(.L_75 - .L_74)
.L_74:
        /*007c*/ 	.word	0x00000000
        /*0080*/ 	.short	0x0006
        /*0082*/ 	.short	0x0028
        /*0084*/ 	.byte	0x00, 0xf0, 0x11, 0x00


	//----- nvinfo : EIATTR_KPARAM_INFO
	.align		4
.L_75:
        /*0088*/ 	.byte	0x04, 0x17
        /*008a*/ 	.short	(.L_77 - .L_76)
.L_76:
        /*008c*/ 	.word	0x00000000
        /*0090*/ 	.short	0x0005
        /*0092*/ 	.short	0x0024
        /*0094*/ 	.byte	0x00, 0xf0, 0x11, 0x00


	//----- nvinfo : EIATTR_KPARAM_INFO
	.align		4
.L_77:
        /*0098*/ 	.byte	0x04, 0x17
        /*009a*/ 	.short	(.L_79 - .L_78)
.L_78:
        /*009c*/ 	.word	0x00000000
        /*00a0*/ 	.short	0x0004
        /*00a2*/ 	.short	0x0020
        /*00a4*/ 	.byte	0x00, 0xf0, 0x11, 0x00


	//----- nvinfo : EIATTR_KPARAM_INFO
	.align		4
.L_79:
        /*00a8*/ 	.byte	0x04, 0x17
        /*00aa*/ 	.short	(.L_81 - .L_80)
.L_80:
        /*00ac*/ 	.word	0x00000000
        /*00b0*/ 	.short	0x0003
        /*00b2*/ 	.short	0x0018
        /*00b4*/ 	.byte	0x00, 0xf5, 0x21, 0x00


	//----- nvinfo : EIATTR_KPARAM_INFO
	.align		4
.L_81:
        /*00b8*/ 	.byte	0x04, 0x17
        /*00ba*/ 	.short	(.L_83 - .L_82)
.L_82:
        /*00bc*/ 	.word	0x00000000
        /*00c0*/ 	.short	0x0002
        /*00c2*/ 	.short	0x0010
        /*00c4*/ 	.byte	0x00, 0xf5, 0x21, 0x00


	//----- nvinfo : EIATTR_KPARAM_INFO
	.align		4
.L_83:
        /*00c8*/ 	.byte	0x04, 0x17
        /*00ca*/ 	.short	(.L_85 - .L_84)
.L_84:
        /*00cc*/ 	.word	0x00000000
        /*00d0*/ 	.short	0x0001
        /*00d2*/ 	.short	0x0008
        /*00d4*/ 	.byte	0x00, 0xf5, 0x21, 0x00


	//----- nvinfo : EIATTR_KPARAM_INFO
	.align		4
.L_85:
        /*00d8*/ 	.byte	0x04, 0x17
        /*00da*/ 	.short	(.L_87 - .L_86)
.L_86:
        /*00dc*/ 	.word	0x00000000
        /*00e0*/ 	.short	0x0000
        /*00e2*/ 	.short	0x0000
        /*00e4*/ 	.byte	0x00, 0xf0, 0x11, 0x00


	//----- nvinfo : EIATTR_SPARSE_MMA_MASK
	.align		4
.L_87:
        /*00e8*/ 	.byte	0x03, 0x50
        /*00ea*/ 	.short	0x0000


	//----- nvinfo : EIATTR_MAXREG_COUNT
	.align		4
        /*00ec*/ 	.byte	0x03, 0x1b
        /*00ee*/ 	.short	0x00ff


	//----- nvinfo : EIATTR_NUM_BARRIERS
	.align		4
        /*00f0*/ 	.byte	0x02, 0x4c
        /*00f2*/ 	.byte	0x01
	.zero		1


	//----- nvinfo : EIATTR_MERCURY_ISA_VERSION
	.align		4
        /*00f4*/ 	.byte	0x03, 0x5f
        /*00f6*/ 	.short	0x0101


	//----- nvinfo : EIATTR_VRC_CTA_INIT_COUNT
	.align		4
        /*00f8*/ 	.byte	0x02, 0x4a
	.zero		1
	.zero		1


	//----- nvinfo : EIATTR_EXIT_INSTR_OFFSETS
	.align		4
        /*00fc*/ 	.byte	0x04, 0x1c
        /*00fe*/ 	.short	(.L_89 - .L_88)


	//   ....[0]....
.L_88:
        /*0100*/ 	.word	0x00000cd0


	//   ....[1]....
        /*0104*/ 	.word	0x00000da0


	//----- nvinfo : EIATTR_CRS_STACK_SIZE
	.align		4
.L_89:
        /*0108*/ 	.byte	0x04, 0x1e
        /*010a*/ 	.short	(.L_91 - .L_90)
.L_90:
        /*010c*/ 	.word	0x00000000


	//----- nvinfo : EIATTR_CBANK_PARAM_SIZE
	.align		4
.L_91:
        /*0110*/ 	.byte	0x03, 0x19
        /*0112*/ 	.short	0x0048


	//----- nvinfo : EIATTR_PARAM_CBANK
	.align		4
        /*0114*/ 	.byte	0x04, 0x0a
        /*0116*/ 	.short	(.L_93 - .L_92)
	.align		4
.L_92:
        /*0118*/ 	.word	index@(.nv.constant0._Z14calculate_tempIfEviPT_S1_S1_iiiiS0_S0_S0_S0_S0_S0_)
        /*011c*/ 	.short	0x0380
        /*011e*/ 	.short	0x0048


	//----- nvinfo : EIATTR_SW_WAR
	.align		4
.L_93:
        /*0120*/ 	.byte	0x04, 0x36
        /*0122*/ 	.short	(.L_95 - .L_94)
.L_94:
        /*0124*/ 	.word	0x00000008
.L_95:


//--------------------- .nv.callgraph             --------------------------
	.section	.nv.callgraph,"",@"SHT_CUDA_CALLGRAPH"
	.align	4
	.sectionentsize	8
	.align		4
        /*0000*/ 	.word	0x00000000
	.align		4
        /*0004*/ 	.word	0xffffffff
	.align		4
        /*0008*/ 	.word	0x00000000
	.align		4
        /*000c*/ 	.word	0xfffffffe
	.align		4
        /*0010*/ 	.word	0x00000000
	.align		4
        /*0014*/ 	.word	0xfffffffd
	.align		4
        /*0018*/ 	.word	0x00000000
	.align		4
        /*001c*/ 	.word	0xfffffffc


//--------------------- .text._Z14calculate_tempIdEviPT_S1_S1_iiiiS0_S0_S0_S0_S0_S0_ --------------------------
	.section	.text._Z14calculate_tempIdEviPT_S1_S1_iiiiS0_S0_S0_S0_S0_S0_,"ax",@progbits
	.align	128
        .global         _Z14calculate_tempIdEviPT_S1_S1_iiiiS0_S0_S0_S0_S0_S0_
        .type           _Z14calculate_tempIdEviPT_S1_S1_iiiiS0_S0_S0_S0_S0_S0_,@function
        .size           _Z14calculate_tempIdEviPT_S1_S1_iiiiS0_S0_S0_S0_S0_S0_,(.L_x_44 - _Z14calculate_tempIdEviPT_S1_S1_iiiiS0_S0_S0_S0_S0_S0_)
        .other          _Z14calculate_tempIdEviPT_S1_S1_iiiiS0_S0_S0_S0_S0_S0_,@"STO_CUDA_ENTRY STV_DEFAULT"
_Z14calculate_tempIdEviPT_S1_S1_iiiiS0_S0_S0_S0_S0_S0_:
.text._Z14calculate_tempIdEviPT_S1_S1_iiiiS0_S0_S0_S0_S0_S0_:
[----:B------:R-:W-:Y:S01]  /*0000*/  LDC R1, c[0x0][0x37c] ;  /* 0x0000df00ff017b82 */ /* 0x000fe20000000800 */
[----:B------:R-:W0:Y:S07]  /*0010*/  LDCU UR6, c[0x0][0x3b4] ;  /* 0x00007680ff0677ac */ /* 0x000e2e0008000800 */
[----:B------:R-:W1:Y:S01]  /*0020*/  LDC.64 R8, c[0x0][0x3b0] ;  /* 0x0000ec00ff087b82 */ /* 0x000e620000000a00 */
[----:B------:R-:W-:Y:S01]  /*0030*/  IMAD.MOV.U32 R2, RZ, RZ, 0x1 ;  /* 0x00000001ff027424 */ /* 0x000fe200078e00ff */
[----:B------:R-:W2:Y:S01]  /*0040*/  S2R R0, SR_TID.X ;  /* 0x0000000000007919 */ /* 0x000ea20000002100 */
[----:B------:R-:W3:Y:S05]  /*0050*/  LDCU.64 UR4, c[0x0][0x3d0] ;  /* 0x00007a00ff0477ac */ /* 0x000eea0008000a00 */
[----:B------:R-:W4:Y:S01]  /*0060*/  LDC R10, c[0x0][0x3d4] ;  /* 0x0000f500ff0a7b82 */ /* 0x000f220000000800 */
[----:B0-----:R-:W1:Y:S01]  /*0070*/  MUFU.RCP64H R3, UR6 ;  /* 0x0000000600037d08 */ /* 0x001e620008001800 */
[----:B----4-:R-:W-:Y:S01]  /*0080*/  FSETP.GEU.AND P1, PT, |R10|, 6.5827683646048100446e-37, PT ;  /* 0x036000000a00780b */ /* 0x010fe20003f2e200 */
[----:B-1----:R-:W-:-:S08]  /*0090*/  DFMA R4, R2, -R8, 1 ;  /* 0x3ff000000204742b */ /* 0x002fd00000000808 */
[----:B------:R-:W-:-:S08]  /*00a0*/  DFMA R4, R4, R4, R4 ;  /* 0x000000040404722b */ /* 0x000fd00000000004 */
[----:B------:R-:W-:-:S08]  /*00b0*/  DFMA R4, R2, R4, R2 ;  /* 0x000000040204722b */ /* 0x000fd00000000002 */
[----:B------:R-:W-:-:S08]  /*00c0*/  DFMA R2, R4, -R8, 1 ;  /* 0x3ff000000402742b */ /* 0x000fd00000000808 */
[----:B------:R-:W-:Y:S01]  /*00d0*/  DFMA R2, R4, R2, R4 ;  /* 0x000000020402722b */ /* 0x000fe20000000004 */
[----:B------:R-:W0:Y:S07]  /*00e0*/  S2R R4, SR_TID.Y ;  /* 0x0000000000047919 */ /* 0x000e2e0000002200 */
[----:B---3--:R-:W-:-:S08]  /*00f0*/  DMUL R6, R2, UR4 ;  /* 0x0000000402067c28 */ /* 0x008fd00008000000 */
[----:B------:R-:W-:Y:S01]  /*0100*/  DFMA R8, R6, -R8, UR4 ;  /* 0x0000000406087e2b */ /* 0x000fe20008000808 */
[----:B------:R-:W1:Y:S07]  /*0110*/  S2UR UR4, SR_CTAID.X ;  /* 0x00000000000479c3 */ /* 0x000e6e0000002500 */
[----:B------:R-:W-:Y:S01]  /*0120*/  DFMA R2, R2, R8, R6 ;  /* 0x000000080202722b */ /* 0x000fe20000000006 */
[----:B------:R-:W3:Y:S09]  /*0130*/  S2UR UR5, SR_CTAID.Y ;  /* 0x00000000000579c3 */ /* 0x000ef20000002600 */
[----:B------:R-:W-:-:S05]  /*0140*/  FFMA R5, RZ, UR6, R3 ;  /* 0x00000006ff057c23 */ /* 0x000fca0008000003 */
[----:B------:R-:W-:-:S13]  /*0150*/  FSETP.GT.AND P0, PT, |R5|, 1.469367938527859385e-39, PT ;  /* 0x001000000500780b */ /* 0x000fda0003f04200 */
[----:B0123--:R-:W-:Y:S05]  /*0160*/  @P0 BRA P1, `(.L_x_0) ;  /* 0x0000000000080947 */ /* 0x00ffea0000800000 */
[----:B------:R-:W-:-:S07]  /*0170*/  MOV R18, 0x190 ;  /* 0x0000019000127802 */ /* 0x000fce0000000f00 */
[----:B------:R-:W-:Y:S05]  /*0180*/  CALL.REL.NOINC `($__internal_1_$__cuda_sm20_div_rn_f64_full) ;  /* 0x0000000c00f87944 */ /* 0x000fea0003c00000 */
.L_x_0:
[----:B------:R-:W0:Y:S01]  /*0190*/  LDCU UR7, c[0x0][0x380] ;  /* 0x00007000ff0777ac */ /* 0x000e220008000800 */
[----:B------:R-:W1:Y:S01]  /*01a0*/  LDC.64 R14, c[0x0][0x3a8] ;  /* 0x0000ea00ff0e7b82 */ /* 0x000e620000000a00 */
[----:B------:R-:W2:Y:S07]  /*01b0*/  LDCU.64 UR8, c[0x0][0x358] ;  /* 0x00006b00ff0877ac */ /* 0x000eae0008000a00 */
[----:B------:R-:W3:Y:S01]  /*01c0*/  LDC.64 R6, c[0x0][0x3a0] ;  /* 0x0000e800ff067b82 */ /* 0x000ee20000000a00 */
[----:B0-----:R-:W-:-:S05]  /*01d0*/  IMAD R24, RZ, RZ, -UR7 ;  /* 0x80000007ff187e24 */ /* 0x001fca000f8e02ff */
[----:B------:R-:W-:-:S05]  /*01e0*/  LEA R11, R24, 0x10, 0x1 ;  /* 0x00000010180b7811 */ /* 0x000fca00078e08ff */
[C---:B-1----:R-:W-:Y:S02]  /*01f0*/  IMAD R15, R11.reuse, UR5, -R15 ;  /* 0x000000050b0f7c24 */ /* 0x042fe4000f8e0a0f */
[----:B------:R-:W-:Y:S02]  /*0200*/  IMAD R11, R11, UR4, -R14 ;  /* 0x000000040b0b7c24 */ /* 0x000fe4000f8e0a0e */
[----:B------:R-:W-:Y:S02]  /*0210*/  IMAD.IADD R5, R15, 0x1, R4 ;  /* 0x000000010f057824 */ /* 0x000fe400078e0204 */
[----:B------:R-:W-:-:S03]  /*0220*/  IMAD.IADD R13, R11, 0x1, R0 ;  /* 0x000000010b0d7824 */ /* 0x000fc600078e0200 */
[----:B---3--:R-:W-:Y:S02]  /*0230*/  ISETP.GE.AND P0, PT, R5, R7, PT ;  /* 0x000000070500720c */ /* 0x008fe40003f06270 */
[-C--:B------:R-:W-:Y:S02]  /*0240*/  ISETP.GE.AND P1, PT, R13, R6.reuse, PT ;  /* 0x000000060d00720c */ /* 0x080fe40003f26270 */
[C---:B------:R-:W-:Y:S01]  /*0250*/  ISETP.LT.OR P0, PT, R5.reuse, RZ, P0 ;  /* 0x000000ff0500720c */ /* 0x040fe20000701670 */
[----:B------:R-:W-:Y:S01]  /*0260*/  IMAD R5, R5, R6, R13 ;  /* 0x0000000605057224 */ /* 0x000fe200078e020d */
[----:B------:R-:W-:-:S04]  /*0270*/  ISETP.LT.OR P1, PT, R13, RZ, P1 ;  /* 0x000000ff0d00720c */ /* 0x000fc80000f21670 */
[----:B------:R-:W-:-:S13]  /*0280*/  PLOP3.LUT P0, PT, P0, P1, PT, 0xf8, 0x8f ;  /* 0x00000000008f781c */ /* 0x000fda0000703f70 */
[----:B------:R-:W0:Y:S08]  /*0290*/  @!P0 LDC.64 R8, c[0x0][0x390] ;  /* 0x0000e400ff088b82 */ /* 0x000e300000000a00 */
[----:B------:R-:W1:Y:S01]  /*02a0*/  @!P0 LDC.64 R16, c[0x0][0x388] ;  /* 0x0000e200ff108b82 */ /* 0x000e620000000a00 */
[----:B0-----:R-:W-:-:S06]  /*02b0*/  @!P0 IMAD.WIDE R8, R5, 0x8, R8 ;  /* 0x0000000805088825 */ /* 0x001fcc00078e0208 */
[----:B--2---:R-:W2:Y:S01]  /*02c0*/  @!P0 LDG.E.64 R8, desc[UR8][R8.64] ;  /* 0x0000000808088981 */ /* 0x004ea2000c1e1b00 */
[----:B-1----:R-:W-:-:S06]  /*02d0*/  @!P0 IMAD.WIDE R16, R5, 0x8, R16 ;  /* 0x0000000805108825 */ /* 0x002fcc00078e0210 */
[----:B------:R-:W3:Y:S01]  /*02e0*/  @!P0 LDG.E.64 R16, desc[UR8][R16.64] ;  /* 0x0000000810108981 */ /* 0x000ee2000c1e1b00 */
[----:B------:R-:W0:Y:S01]  /*02f0*/  S2UR UR6, SR_CgaCtaId ;  /* 0x00000000000679c3 */ /* 0x000e220000008800 */
[----:B------:R-:W-:Y:S02]  /*0300*/  UMOV UR4, 0x400 ;  /* 0x0000040000047882 */ /* 0x000fe40000000000 */
[----:B------:R-:W-:Y:S02]  /*0310*/  UIADD3 UR5, UPT, UPT, UR4, 0x800, URZ ;  /* 0x0000080004057890 */ /* 0x000fe4000fffe0ff */
[----:B0-----:R-:W-:Y:S02]  /*0320*/  ULEA UR4, UR6, UR4, 0x18 ;  /* 0x0000000406047291 */ /* 0x001fe4000f8ec0ff */
[----:B------:R-:W-:-:S04]  /*0330*/  ULEA UR5, UR6, UR5, 0x18 ;  /* 0x0000000506057291 */ /* 0x000fc8000f8ec0ff */
[C---:B------:R-:W-:Y:S02]  /*0340*/  LEA R13, R4.reuse, UR4, 0x7 ;  /* 0x00000004040d7c11 */ /* 0x040fe4000f8e38ff */
[----:B------:R-:W-:-:S03]  /*0350*/  LEA R21, R4, UR5, 0x7 ;  /* 0x0000000504157c11 */ /* 0x000fc6000f8e38ff */
[C---:B------:R-:W-:Y:S02]  /*0360*/  IMAD R19, R0.reuse, 0x8, R13 ;  /* 0x0000000800137824 */ /* 0x040fe400078e020d */
[----:B------:R-:W-:Y:S02]  /*0370*/  IMAD R21, R0, 0x8, R21 ;  /* 0x0000000800157824 */ /* 0x000fe400078e0215 */
[----:B------:R-:W-:Y:S01]  /*0380*/  VIADD R23, R11, 0xf ;  /* 0x0000000f0b177836 */ /* 0x000fe20000000000 */
[----:B------:R-:W-:Y:S01]  /*0390*/  UISETP.GE.AND UP0, UPT, UR7, 0x1, UPT ;  /* 0x000000010700788c */ /* 0x000fe2000bf06270 */
[----:B------:R-:W-:Y:S01]  /*03a0*/  VIADD R10, R15, 0xf ;  /* 0x0000000f0f0a7836 */ /* 0x000fe20000000000 */
[----:B------:R-:W-:Y:S02]  /*03b0*/  LOP3.LUT R12, RZ, R15, RZ, 0x33, !PT ;  /* 0x0000000fff0c7212 */ /* 0x000fe400078e33ff */
[----:B------:R-:W-:Y:S02]  /*03c0*/  ISETP.GE.AND P1, PT, R23, R6, PT ;  /* 0x000000061700720c */ /* 0x000fe40003f26270 */
[----:B------:R-:W-:Y:S01]  /*03d0*/  LOP3.LUT R23, RZ, R11, RZ, 0x33, !PT ;  /* 0x0000000bff177212 */ /* 0x000fe200078e33ff */
[----:B--2---:R0:W-:Y:S04]  /*03e0*/  @!P0 STS.64 [R19], R8 ;  /* 0x0000000813008388 */ /* 0x0041e80000000a00 */
[----:B---3--:R1:W-:Y:S01]  /*03f0*/  @!P0 STS.64 [R21], R16 ;  /* 0x0000001015008388 */ /* 0x0083e20000000a00 */
[----:B------:R-:W-:Y:S01]  /*0400*/  BAR.SYNC.DEFER_BLOCKING 0x0 ;  /* 0x0000000000007b1d */ /* 0x000fe20000010000 */
[----:B------:R-:W-:Y:S01]  /*0410*/  ISETP.GE.AND P0, PT, R10, R7, PT ;  /* 0x000000070a00720c */ /* 0x000fe20003f06270 */
[----:B------:R-:W-:Y:S01]  /*0420*/  IMAD.IADD R7, R12, 0x1, R7 ;  /* 0x000000010c077824 */ /* 0x000fe200078e0207 */
[--C-:B0-----:R-:W-:Y:S01]  /*0430*/  SHF.R.S32.HI R19, RZ, 0x1f, R15.reuse ;  /* 0x0000001fff137819 */ /* 0x101fe2000001140f */
[----:B------:R-:W-:-:S02]  /*0440*/  IMAD.MOV R10, RZ, RZ, -R15 ;  /* 0x000000ffff0a7224 */ /* 0x000fc400078e0a0f */
[--C-:B------:R-:W-:Y:S02]  /*0450*/  IMAD.MOV R8, RZ, RZ, -R11.reuse ;  /* 0x000000ffff087224 */ /* 0x100fe400078e0a0b */
[----:B------:R-:W-:Y:S01]  /*0460*/  IMAD.IADD R9, R23, 0x1, R6 ;  /* 0x0000000117097824 */ /* 0x000fe200078e0206 */
[----:B-1----:R-:W-:Y:S02]  /*0470*/  SHF.R.S32.HI R21, RZ, 0x1f, R11 ;  /* 0x0000001fff157819 */ /* 0x002fe4000001140b */
[----:B------:R-:W-:Y:S02]  /*0480*/  LOP3.LUT R19, R19, R10, RZ, 0xc0, !PT ;  /* 0x0000000a13137212 */ /* 0x000fe400078ec0ff */
[----:B------:R-:W-:Y:S02]  /*0490*/  LOP3.LUT R21, R21, R8, RZ, 0xc0, !PT ;  /* 0x0000000815157212 */ /* 0x000fe400078ec0ff */
[----:B------:R-:W-:Y:S02]  /*04a0*/  SEL R7, R7, 0xf, P0 ;  /* 0x0000000f07077807 */ /* 0x000fe40000000000 */
[----:B------:R-:W-:Y:S01]  /*04b0*/  SEL R9, R9, 0xf, P1 ;  /* 0x0000000f09097807 */ /* 0x000fe20000800000 */
[----:B------:R-:W-:Y:S06]  /*04c0*/  BRA.U !UP0, `(.L_x_1) ;  /* 0x0000000908547547 */ /* 0x000fec000b800000 */
[----:B------:R-:W0:Y:S01]  /*04d0*/  LDC R12, c[0x0][0x3cc] ;  /* 0x0000f300ff0c7b82 */ /* 0x000e220000000800 */
[C---:B------:R-:W-:Y:S02]  /*04e0*/  VIADDMNMX R8, R4.reuse, 0x1, R7, PT ;  /* 0x0000000104087846 */ /* 0x040fe40003800107 */
[----:B------:R-:W-:Y:S02]  /*04f0*/  VIADDMNMX R19, R4, 0xffffffff, R19, !PT ;  /* 0xffffffff04137846 */ /* 0x000fe40007800113 */
[----:B------:R-:W-:Y:S02]  /*0500*/  VIADDMNMX R6, R0, 0x1, R9, PT ;  /* 0x0000000100067846 */ /* 0x000fe40003800109 */
[----:B------:R-:W-:Y:S01]  /*0510*/  LEA R25, R8, UR4, 0x7 ;  /* 0x0000000408197c11 */ /* 0x000fe2000f8e38ff */
[----:B------:R-:W1:Y:S01]  /*0520*/  LDC.64 R16, c[0x0][0x3c8] ;  /* 0x0000f200ff107b82 */ /* 0x000e620000000a00 */
[----:B------:R-:W-:Y:S01]  /*0530*/  LEA R19, R19, UR4, 0x7 ;  /* 0x0000000413137c11 */ /* 0x000fe2000f8e38ff */
[----:B------:R-:W-:-:S02]  /*0540*/  IMAD R6, R6, 0x8, R13 ;  /* 0x0000000806067824 */ /* 0x000fc400078e020d */
[C---:B------:R-:W-:Y:S02]  /*0550*/  IMAD R25, R0.reuse, 0x8, R25 ;  /* 0x0000000800197824 */ /* 0x040fe400078e0219 */
[----:B------:R-:W-:Y:S01]  /*0560*/  IMAD R26, R0, 0x8, R19 ;  /* 0x00000008001a7824 */ /* 0x000fe200078e0213 */
[----:B0-----:R-:W1:Y:S01]  /*0570*/  MUFU.RCP64H R11, R12 ;  /* 0x0000000c000b7308 */ /* 0x001e620000001800 */
[----:B------:R-:W-:-:S05]  /*0580*/  VIADD R10, R12, 0x300402 ;  /* 0x003004020c0a7836 */ /* 0x000fca0000000000 */
[----:B------:R-:W-:Y:S01]  /*0590*/  FSETP.GEU.AND P0, PT, |R10|, 5.8789094863358348022e-39, PT ;  /* 0x004004020a00780b */ /* 0x000fe20003f0e200 */
[----:B-1----:R-:W-:-:S08]  /*05a0*/  DFMA R14, R10, -R16, 1 ;  /* 0x3ff000000a0e742b */ /* 0x002fd00000000810 */
[----:B------:R-:W-:-:S08]  /*05b0*/  DFMA R14, R14, R14, R14 ;  /* 0x0000000e0e0e722b */ /* 0x000fd0000000000e */
[----:B------:R-:W-:-:S08]  /*05c0*/  DFMA R14, R10, R14, R10 ;  /* 0x0000000e0a0e722b */ /* 0x000fd0000000000a */
[----:B------:R-:W-:-:S08]  /*05d0*/  DFMA R16, R14, -R16, 1 ;  /* 0x3ff000000e10742b */ /* 0x000fd00000000810 */
[----:B------:R-:W-:Y:S01]  /*05e0*/  DFMA R10, R14, R16, R14 ;  /* 0x000000100e0a722b */ /* 0x000fe2000000000e */
[----:B------:R-:W-:-:S05]  /*05f0*/  VIADDMNMX R14, R0, 0xffffffff, R21, !PT ;  /* 0xffffffff000e7846 */ /* 0x000fca0007800115 */
[----:B------:R-:W-:Y:S01]  /*0600*/  IMAD R8, R14, 0x8, R13 ;  /* 0x000000080e087824 */ /* 0x000fe200078e020d */
[----:B------:R-:W-:Y:S06]  /*0610*/  @P0 BRA `(.L_x_2) ;  /* 0x0000000000200947 */ /* 0x000fec0003800000 */
[----:B------:R-:W0:Y:S01]  /*0620*/  LDC R14, c[0x0][0x3c8] ;  /* 0x0000f200ff0e7b82 */ /* 0x000e220000000800 */
[----:B------:R-:W-:Y:S02]  /*0630*/  LOP3.LUT R12, R12, 0x7fffffff, RZ, 0xc0, !PT ;  /* 0x7fffffff0c0c7812 */ /* 0x000fe400078ec0ff */
[----:B------:R-:W-:-:S03]  /*0640*/  MOV R22, 0x680 ;  /* 0x0000068000167802 */ /* 0x000fc60000000f00 */
[----:B------:R-:W-:Y:S02]  /*0650*/  VIADD R16, R12, 0xfff00000 ;  /* 0xfff000000c107836 */ /* 0x000fe40000000000 */
[----:B------:R-:W1:Y:S05]  /*0660*/  LDC R15, c[0x0][0x3cc] ;  /* 0x0000f300ff0f7b82 */ /* 0x000e6a0000000800 */
[----:B01----:R-:W-:Y:S05]  /*0670*/  CALL.REL.NOINC `($__internal_0_$__cuda_sm20_dblrcp_rn_slowpath_v3) ;  /* 0x0000000800207944 */ /* 0x003fea0003c00000 */
[----:B------:R-:W-:Y:S02]  /*0680*/  IMAD.MOV.U32 R10, RZ, RZ, R14 ;  /* 0x000000ffff0a7224 */ /* 0x000fe400078e000e */
[----:B------:R-:W-:-:S07]  /*0690*/  IMAD.MOV.U32 R11, RZ, RZ, R15 ;  /* 0x000000ffff0b7224 */ /* 0x000fce00078e000f */
.L_x_2:
[----:B------:R-:W0:Y:S08]  /*06a0*/  LDC R18, c[0x0][0x3c4] ;  /* 0x0000f100ff127b82 */ /* 0x000e300000000800 */
[----:B------:R-:W1:Y:S01]  /*06b0*/  LDC.64 R12, c[0x0][0x3c0] ;  /* 0x0000f000ff0c7b82 */ /* 0x000e620000000a00 */
        /* <DEDUP_REMOVED lines=8> */
[----:B------:R-:W-:Y:S10]  /*0740*/  @P0 BRA `(.L_x_3) ;  /* 0x0000000000200947 */ /* 0x000ff40003800000 */
        /* <DEDUP_REMOVED lines=8> */
.L_x_3:
        /* <DEDUP_REMOVED lines=17> */
.L_x_4:
[----:B------:R-:W0:Y:S01]  /*08e0*/  LDCU UR14, c[0x0][0x380] ;  /* 0x00007000ff0e77ac */ /* 0x000e220008000800 */
[----:B------:R-:W1:Y:S01]  /*08f0*/  LDCU.64 UR16, c[0x0][0x3a8] ;  /* 0x00007500ff1077ac */ /* 0x000e620008000a00 */
[----:B------:R-:W-:Y:S01]  /*0900*/  UMOV UR10, 0xffffffff ;  /* 0xffffffff000a7882 */ /* 0x000fe20000000000 */
[----:B------:R-:W-:-:S05]  /*0910*/  UMOV UR11, 0x1 ;  /* 0x00000001000b7882 */ /* 0x000fca0000000000 */
.L_x_9:
[----:B------:R-:W-:Y:S01]  /*0920*/  UIADD3 UR13, UPT, UPT, UR10, 0xf, URZ ;  /* 0x0000000f0a0d7890 */ /* 0x000fe2000fffe0ff */
[----:B------:R-:W-:Y:S01]  /*0930*/  BSSY.RECONVERGENT B0, `(.L_x_5) ;  /* 0x0000038000007945 */ /* 0x000fe20003800200 */
[----:B------:R-:W-:-:S04]  /*0940*/  UIADD3 UR12, UPT, UPT, UR11, -0x1, URZ ;  /* 0xffffffff0b0c7890 */ /* 0x000fc8000fffe0ff */
[----:B------:R-:W-:-:S04]  /*0950*/  ISETP.GT.AND P0, PT, R0, UR13, PT ;  /* 0x0000000d00007c0c */ /* 0x000fc8000bf04270 */
[----:B------:R-:W-:Y:S02]  /*0960*/  ISETP.LE.U32.OR P1, PT, R0, UR12, P0 ;  /* 0x0000000c00007c0c */ /* 0x000fe40008723470 */
[----:B------:R-:W-:-:S11]  /*0970*/  PLOP3.LUT P0, PT, PT, PT, PT, 0x80, 0x8 ;  /* 0x000000000008781c */ /* 0x000fd60003f0f070 */
[----:B0-2---:R-:W-:Y:S05]  /*0980*/  @P1 BRA `(.L_x_6) ;  /* 0x0000000000c81947 */ /* 0x005fea0003800000 */
[----:B------:R-:W1:Y:S01]  /*0990*/  S2UR UR6, SR_CTAID.X ;  /* 0x00000000000679c3 */ /* 0x000e620000002500 */
[----:B0-----:R-:W-:Y:S01]  /*09a0*/  UIADD3 UR4, UPT, UPT, -UR14, URZ, URZ ;  /* 0x000000ff0e047290 */ /* 0x001fe2000fffe1ff */
[----:B------:R-:W-:-:S03]  /*09b0*/  ISETP.GT.AND P1, PT, R4, UR13, PT ;  /* 0x0000000d04007c0c */ /* 0x000fc6000bf24270 */
[----:B------:R-:W-:Y:S01]  /*09c0*/  ULEA UR4, UR4, 0x10, 0x1 ;  /* 0x0000001004047891 */ /* 0x000fe2000f8e08ff */
[----:B------:R-:W-:Y:S02]  /*09d0*/  ISETP.LE.U32.OR P1, PT, R4, UR12, P1 ;  /* 0x0000000c04007c0c */ /* 0x000fe40008f23470 */
[----:B------:R-:W0:Y:S01]  /*09e0*/  S2UR UR5, SR_CTAID.Y ;  /* 0x00000000000579c3 */ /* 0x000e220000002600 */
[----:B-1----:R-:W-:-:S04]  /*09f0*/  UIMAD UR6, UR4, UR6, -UR16 ;  /* 0x00000006040672a4 */ /* 0x002fc8000f8e0a10 */
[----:B------:R-:W-:Y:S02]  /*0a00*/  UIADD3 UR7, UPT, UPT, -UR6, URZ, URZ ;  /* 0x000000ff06077290 */ /* 0x000fe4000fffe1ff */
[----:B------:R-:W-:Y:S02]  /*0a10*/  USHF.R.S32.HI UR6, URZ, 0x1f, UR6 ;  /* 0x0000001fff067899 */ /* 0x000fe40008011406 */
[----:B0-----:R-:W-:Y:S02]  /*0a20*/  UIMAD UR5, UR4, UR5, -UR17 ;  /* 0x00000005040572a4 */ /* 0x001fe4000f8e0a11 */
[----:B------:R-:W-:Y:S02]  /*0a30*/  ULOP3.LUT UR6, UR6, UR7, URZ, 0xc0, !UPT ;  /* 0x0000000706067292 */ /* 0x000fe4000f8ec0ff */
[----:B------:R-:W-:Y:S02]  /*0a40*/  UIADD3 UR4, UPT, UPT, -UR5, URZ, URZ ;  /* 0x000000ff05047290 */ /* 0x000fe4000fffe1ff */
[----:B------:R-:W-:-:S02]  /*0a50*/  USHF.R.S32.HI UR5, URZ, 0x1f, UR5 ;  /* 0x0000001fff057899 */ /* 0x000fc40008011405 */
[C---:B------:R-:W-:Y:S02]  /*0a60*/  ISETP.LT.OR P1, PT, R0.reuse, UR6, P1 ;  /* 0x0000000600007c0c */ /* 0x040fe40008f21670 */
[----:B------:R-:W-:Y:S02]  /*0a70*/  ULOP3.LUT UR4, UR5, UR4, URZ, 0xc0, !UPT ;  /* 0x0000000405047292 */ /* 0x000fe4000f8ec0ff */
[----:B------:R-:W-:-:S04]  /*0a80*/  ISETP.GT.OR P1, PT, R0, R9, P1 ;  /* 0x000000090000720c */ /* 0x000fc80000f24670 */
[----:B------:R-:W-:-:S04]  /*0a90*/  ISETP.LT.OR P1, PT, R4, UR4, P1 ;  /* 0x0000000404007c0c */ /* 0x000fc80008f21670 */
[----:B------:R-:W-:-:S13]  /*0aa0*/  ISETP.GT.OR P1, PT, R4, R7, P1 ;  /* 0x000000070400720c */ /* 0x000fda0000f24670 */
[----:B------:R-:W-:Y:S05]  /*0ab0*/  @P1 BRA `(.L_x_6) ;  /* 0x00000000007c1947 */ /* 0x000fea0003800000 */
[----:B------:R-:W-:Y:S01]  /*0ac0*/  LDS.64 R18, [R25] ;  /* 0x0000000019127984 */ /* 0x000fe20000000a00 */
[----:B------:R-:W0:Y:S01]  /*0ad0*/  S2UR UR5, SR_CgaCtaId ;  /* 0x00000000000579c3 */ /* 0x000e220000008800 */
[----:B------:R-:W-:Y:S01]  /*0ae0*/  UMOV UR4, 0x400 ;  /* 0x0000040000047882 */ /* 0x000fe20000000000 */
[----:B------:R-:W-:Y:S01]  /*0af0*/  PLOP3.LUT P0, PT, PT, PT, PT, 0x8, 0x80 ;  /* 0x000000000080781c */ /* 0x000fe20003f0e170 */
[----:B------:R-:W1:Y:S01]  /*0b00*/  LDS.64 R16, [R26] ;  /* 0x000000001a107984 */ /* 0x000e620000000a00 */
[----:B0-----:R-:W-:-:S06]  /*0b10*/  ULEA UR6, UR5, UR4, 0x18 ;  /* 0x0000000405067291 */ /* 0x001fcc000f8ec0ff */
[----:B------:R-:W-:Y:S01]  /*0b20*/  LEA R21, R4, UR6, 0x7 ;  /* 0x0000000604157c11 */ /* 0x000fe2000f8e38ff */
[----:B------:R-:W-:Y:S02]  /*0b30*/  UIADD3 UR6, UPT, UPT, UR4, 0x800, URZ ;  /* 0x0000080004067890 */ /* 0x000fe4000fffe0ff */
[----:B------:R-:W-:Y:S02]  /*0b40*/  UIADD3 UR4, UPT, UPT, UR4, 0x1000, URZ ;  /* 0x0000100004047890 */ /* 0x000fe4000fffe0ff */
[----:B------:R-:W-:Y:S01]  /*0b50*/  IMAD R22, R0, 0x8, R21 ;  /* 0x0000000800167824 */ /* 0x000fe200078e0215 */
[----:B------:R-:W-:Y:S01]  /*0b60*/  ULEA UR6, UR5, UR6, 0x18 ;  /* 0x0000000605067291 */ /* 0x000fe2000f8ec0ff */
[----:B------:R-:W-:Y:S01]  /*0b70*/  LDS.64 R20, [R8] ;  /* 0x0000000008147984 */ /* 0x000fe20000000a00 */
[----:B------:R-:W-:-:S03]  /*0b80*/  ULEA UR4, UR5, UR4, 0x18 ;  /* 0x0000000405047291 */ /* 0x000fc6000f8ec0ff */
[----:B------:R-:W-:Y:S01]  /*0b90*/  LDS.64 R22, [R22] ;  /* 0x0000000016167984 */ /* 0x000fe20000000a00 */
[----:B-1----:R-:W-:-:S03]  /*0ba0*/  DADD R16, R18, R16 ;  /* 0x0000000012107229 */ /* 0x002fc60000000010 */
[----:B------:R-:W0:Y:S02]  /*0bb0*/  LDS.64 R18, [R6] ;  /* 0x0000000006127984 */ /* 0x000e240000000a00 */
[----:B0-----:R-:W-:Y:S02]  /*0bc0*/  DADD R18, R18, R20 ;  /* 0x0000000012127229 */ /* 0x001fe40000000014 */
[----:B------:R-:W-:-:S08]  /*0bd0*/  DADD R20, R22, R22 ;  /* 0x0000000016147229 */ /* 0x000fd00000000016 */
[----:B------:R-:W-:Y:S02]  /*0be0*/  DADD R16, R16, -R20 ;  /* 0x0000000010107229 */ /* 0x000fe40000000814 */
[----:B------:R-:W-:Y:S01]  /*0bf0*/  DADD R18, -R20, R18 ;  /* 0x0000000014127229 */ /* 0x000fe20000000112 */
[----:B------:R-:W-:-:S05]  /*0c00*/  LEA R21, R4, UR6, 0x7 ;  /* 0x0000000604157c11 */ /* 0x000fca000f8e38ff */
[----:B------:R-:W-:-:S06]  /*0c10*/  IMAD R21, R0, 0x8, R21 ;  /* 0x0000000800157824 */ /* 0x000fcc00078e0215 */
[----:B------:R-:W0:Y:S02]  /*0c20*/  LDS.64 R20, [R21] ;  /* 0x0000000015147984 */ /* 0x000e240000000a00 */
[----:B0-----:R-:W-:-:S08]  /*0c30*/  DFMA R16, R16, R12, R20 ;  /* 0x0000000c1010722b */ /* 0x001fd00000000014 */
[----:B------:R-:W-:Y:S02]  /*0c40*/  DFMA R18, R18, R14, R16 ;  /* 0x0000000e1212722b */ /* 0x000fe40000000010 */
[----:B------:R-:W-:-:S08]  /*0c50*/  DADD R16, -R22, 80 ;  /* 0x4054000016107429 */ /* 0x000fd00000000100 */
[----:B------:R-:W-:Y:S01]  /*0c60*/  DFMA R16, R16, R10, R18 ;  /* 0x0000000a1010722b */ /* 0x000fe20000000012 */
[----:B------:R-:W-:-:S05]  /*0c70*/  LEA R19, R4, UR4, 0x7 ;  /* 0x0000000404137c11 */ /* 0x000fca000f8e38ff */
[----:B------:R-:W-:Y:S02]  /*0c80*/  IMAD R19, R0, 0x8, R19 ;  /* 0x0000000800137824 */ /* 0x000fe400078e0213 */
[----:B------:R-:W-:-:S07]  /*0c90*/  DFMA R16, R16, R2, R22 ;  /* 0x000000021010722b */ /* 0x000fce0000000016 */
[----:B------:R2:W-:Y:S04]  /*0ca0*/  STS.64 [R19], R16 ;  /* 0x0000001013007388 */ /* 0x0005e80000000a00 */
.L_x_6:
[----:B01----:R-:W-:Y:S05]  /*0cb0*/  BSYNC.RECONVERGENT B0 ;  /* 0x0000000000007941 */ /* 0x003fea0003800200 */
.L_x_5:
[----:B------:R-:W-:Y:S01]  /*0cc0*/  VIADD R24, R24, 0x1 ;  /* 0x0000000118187836 */ /* 0x000fe20000000000 */
[----:B------:R-:W-:Y:S04]  /*0cd0*/  BAR.SYNC.DEFER_BLOCKING 0x0 ;  /* 0x0000000000007b1d */ /* 0x000fe80000010000 */
[----:B------:R-:W-:-:S13]  /*0ce0*/  ISETP.NE.AND P1, PT, R24, RZ, PT ;  /* 0x000000ff1800720c */ /* 0x000fda0003f25270 */
[----:B------:R-:W-:Y:S05]  /*0cf0*/  @!P1 BRA `(.L_x_1) ;  /* 0x0000000000489947 */ /* 0x000fea0003800000 */
[----:B------:R-:W-:Y:S04]  /*0d00*/  BSSY.RECONVERGENT B0, `(.L_x_7) ;  /* 0x000000d000007945 */ /* 0x000fe80003800200 */
[----:B------:R-:W-:Y:S05]  /*0d10*/  @P0 BRA `(.L_x_8) ;  /* 0x00000000002c0947 */ /* 0x000fea0003800000 */
[----:B------:R-:W0:Y:S01]  /*0d20*/  S2UR UR6, SR_CgaCtaId ;  /* 0x00000000000679c3 */ /* 0x000e220000008800 */
[----:B------:R-:W-:Y:S02]  /*0d30*/  UMOV UR4, 0x400 ;  /* 0x0000040000047882 */ /* 0x000fe40000000000 */
[----:B------:R-:W-:-:S04]  /*0d40*/  UIADD3 UR5, UPT, UPT, UR4, 0x1000, URZ ;  /* 0x0000100004057890 */ /* 0x000fc8000fffe0ff */
[----:B0-----:R-:W-:Y:S02]  /*0d50*/  ULEA UR5, UR6, UR5, 0x18 ;  /* 0x0000000506057291 */ /* 0x001fe4000f8ec0ff */
[----:B------:R-:W-:-:S04]  /*0d60*/  ULEA UR4, UR6, UR4, 0x18 ;  /* 0x0000000406047291 */ /* 0x000fc8000f8ec0ff */
[C---:B--2---:R-:W-:Y:S02]  /*0d70*/  LEA R17, R4.reuse, UR5, 0x7 ;  /* 0x0000000504117c11 */ /* 0x044fe4000f8e38ff */
[----:B------:R-:W-:-:S03]  /*0d80*/  LEA R19, R4, UR4, 0x7 ;  /* 0x0000000404137c11 */ /* 0x000fc6000f8e38ff */
[C---:B------:R-:W-:Y:S02]  /*0d90*/  IMAD R17, R0.reuse, 0x8, R17 ;  /* 0x0000000800117824 */ /* 0x040fe400078e0211 */
[----:B------:R-:W-:-:S04]  /*0da0*/  IMAD R19, R0, 0x8, R19 ;  /* 0x0000000800137824 */ /* 0x000fc800078e0213 */
[----:B------:R-:W0:Y:S04]  /*0db0*/  LDS.64 R16, [R17] ;  /* 0x0000000011107984 */ /* 0x000e280000000a00 */
[----:B0-----:R0:W-:Y:S02]  /*0dc0*/  STS.64 [R19], R16 ;  /* 0x0000001013007388 */ /* 0x0011e40000000a00 */
.L_x_8:
[----:B------:R-:W-:Y:S05]  /*0dd0*/  BSYNC.RECONVERGENT B0 ;  /* 0x0000000000007941 */ /* 0x000fea0003800200 */
.L_x_7:
[----:B------:R-:W-:Y:S01]  /*0de0*/  BAR.SYNC.DEFER_BLOCKING 0x0 ;  /* 0x0000000000007b1d */ /* 0x000fe20000010000 */
[----:B------:R-:W-:Y:S02]  /*0df0*/  UIADD3 UR10, UPT, UPT, UR10, -0x1, URZ ;  /* 0xffffffff0a0a7890 */ /* 0x000fe4000fffe0ff */
[----:B------:R-:W-:-:S03]  /*0e00*/  UIADD3 UR11, UPT, UPT, UR11, 0x1, URZ ;  /* 0x000000010b0b7890 */ /* 0x000fc6000fffe0ff */
[----:B------:R-:W-:Y:S09]  /*0e10*/  BRA `(.L_x_9) ;  /* 0xfffffff800c07947 */ /* 0x000ff2000383ffff */
.L_x_1:
[----:B------:R-:W-:Y:S05]  /*0e20*/  @P0 EXIT ;  /* 0x000000000000094d */ /* 0x000fea0003800000 */
[----:B------:R-:W0:Y:S01]  /*0e30*/  S2R R0, SR_TID.Y ;  /* 0x0000000000007919 */ /* 0x000e220000002200 */
[----:B------:R-:W1:Y:S01]  /*0e40*/  S2UR UR5, SR_CgaCtaId ;  /* 0x00000000000579c3 */ /* 0x000e620000008800 */
[----:B------:R-:W-:Y:S01]  /*0e50*/  UMOV UR4, 0x400 ;  /* 0x0000040000047882 */ /* 0x000fe20000000000 */
[----:B------:R-:W3:Y:S01]  /*0e60*/  S2R R3, SR_TID.X ;  /* 0x0000000000037919 */ /* 0x000ee20000002100 */
[----:B------:R-:W-:-:S05]  /*0e70*/  UIADD3 UR4, UPT, UPT, UR4, 0x1000, URZ ;  /* 0x0000100004047890 */ /* 0x000fca000fffe0ff */
[----:B------:R-:W4:Y:S01]  /*0e80*/  LDC.64 R6, c[0x0][0x398] ;  /* 0x0000e600ff067b82 */ /* 0x000f220000000a00 */
[----:B-1----:R-:W-:-:S06]  /*0e90*/  ULEA UR4, UR5, UR4, 0x18 ;  /* 0x0000000405047291 */ /* 0x002fcc000f8ec0ff */
[----:B0-----:R-:W-:Y:S01]  /*0ea0*/  LEA R0, R0, UR4, 0x7 ;  /* 0x0000000400007c11 */ /* 0x001fe2000f8e38ff */
[----:B----4-:R-:W-:-:S04]  /*0eb0*/  IMAD.WIDE R4, R5, 0x8, R6 ;  /* 0x0000000805047825 */ /* 0x010fc800078e0206 */
[----:B---3--:R-:W-:-:S06]  /*0ec0*/  IMAD R3, R3, 0x8, R0 ;  /* 0x0000000803037824 */ /* 0x008fcc00078e0200 */
[----:B------:R-:W0:Y:S04]  /*0ed0*/  LDS.64 R2, [R3] ;  /* 0x0000000003027984 */ /* 0x000e280000000a00 */
[----:B0-----:R-:W-:Y:S01]  /*0ee0*/  STG.E.64 desc[UR8][R4.64], R2 ;  /* 0x0000000204007986 */ /* 0x001fe2000c101b08 */
[----:B------:R-:W-:Y:S05]  /*0ef0*/  EXIT ;  /* 0x000000000000794d */ /* 0x000fea0003800000 */
        .weak           $__internal_0_$__cuda_sm20_dblrcp_rn_slowpath_v3
        .type           $__internal_0_$__cuda_sm20_dblrcp_rn_slowpath_v3,@function
        .size           $__internal_0_$__cuda_sm20_dblrcp_rn_slowpath_v3,($__internal_1_$__cuda_sm20_div_rn_f64_full - $__internal_0_$__cuda_sm20_dblrcp_rn_slowpath_v3)
$__internal_0_$__cuda_sm20_dblrcp_rn_slowpath_v3:
[----:B------:R-:W-:-:S14]  /*0f00*/  DSETP.GTU.AND P0, PT, |R14|, +INF , PT ;  /* 0x7ff000000e00742a */ /* 0x000fdc0003f0c200 */
[----:B------:R-:W-:Y:S05]  /*0f10*/  @P0 BRA `(.L_x_10) ;  /* 0x00000000007c0947 */ /* 0x000fea0003800000 */
[----:B------:R-:W-:-:S05]  /*0f20*/  LOP3.LUT R18, R15, 0x7fffffff, RZ, 0xc0, !PT ;  /* 0x7fffffff0f127812 */ /* 0x000fca00078ec0ff */
[----:B------:R-:W-:-:S05]  /*0f30*/  VIADD R17, R18, 0xffffffff ;  /* 0xffffffff12117836 */ /* 0x000fca0000000000 */
[----:B------:R-:W-:-:S13]  /*0f40*/  ISETP.GE.U32.AND P0, PT, R17, 0x7fefffff, PT ;  /* 0x7fefffff1100780c */ /* 0x000fda0003f06070 */
[----:B------:R-:W-:Y:S01]  /*0f50*/  @P0 LOP3.LUT R21, R15, 0x7ff00000, RZ, 0x3c, !PT ;  /* 0x7ff000000f150812 */ /* 0x000fe200078e3cff */
[----:B------:R-:W-:Y:S01]  /*0f60*/  @P0 IMAD.MOV.U32 R20, RZ, RZ, RZ ;  /* 0x000000ffff140224 */ /* 0x000fe200078e00ff */
[----:B------:R-:W-:Y:S06]  /*0f70*/  @P0 BRA `(.L_x_11) ;  /* 0x00000000006c0947 */ /* 0x000fec0003800000 */
[----:B------:R-:W-:-:S13]  /*0f80*/  ISETP.GE.U32.AND P0, PT, R18, 0x1000001, PT ;  /* 0x010000011200780c */ /* 0x000fda0003f06070 */
[----:B------:R-:W-:Y:S05]  /*0f90*/  @!P0 BRA `(.L_x_12) ;  /* 0x0000000000388947 */ /* 0x000fea0003800000 */
[----:B------:R-:W-:Y:S02]  /*0fa0*/  VIADD R21, R15, 0xc0200000 ;  /* 0xc02000000f157836 */ /* 0x000fe40000000000 */
[----:B------:R-:W-:Y:S02]  /*0fb0*/  IMAD.MOV.U32 R20, RZ, RZ, R14 ;  /* 0x000000ffff147224 */ /* 0x000fe400078e000e */
[----:B------:R-:W0:Y:S01]  /*0fc0*/  MUFU.RCP64H R19, R21 ;  /* 0x0000001500137308 */ /* 0x000e220000001800 */
[----:B------:R-:W-:-:S06]  /*0fd0*/  IMAD.MOV.U32 R18, RZ, RZ, R16 ;  /* 0x000000ffff127224 */ /* 0x000fcc00078e0010 */
[----:B0-----:R-:W-:-:S08]  /*0fe0*/  DFMA R16, -R20, R18, 1 ;  /* 0x3ff000001410742b */ /* 0x001fd00000000112 */
[----:B------:R-:W-:-:S08]  /*0ff0*/  DFMA R16, R16, R16, R16 ;  /* 0x000000101010722b */ /* 0x000fd00000000010 */
[----:B------:R-:W-:-:S08]  /*1000*/  DFMA R16, R18, R16, R18 ;  /* 0x000000101210722b */ /* 0x000fd00000000012 */
[----:B------:R-:W-:-:S08]  /*1010*/  DFMA R18, -R20, R16, 1 ;  /* 0x3ff000001412742b */ /* 0x000fd00000000110 */
[----:B------:R-:W-:-:S08]  /*1020*/  DFMA R16, R16, R18, R16 ;  /* 0x000000121010722b */ /* 0x000fd00000000010 */
[----:B------:R-:W-:-:S08]  /*1030*/  DMUL R16, R16, 2.2250738585072013831e-308 ;  /* 0x0010000010107828 */ /* 0x000fd00000000000 */
[----:B------:R-:W-:-:S08]  /*1040*/  DFMA R14, -R14, R16, 1 ;  /* 0x3ff000000e0e742b */ /* 0x000fd00000000110 */
[----:B------:R-:W-:-:S08]  /*1050*/  DFMA R14, R14, R14, R14 ;  /* 0x0000000e0e0e722b */ /* 0x000fd0000000000e */
[----:B------:R-:W-:Y:S01]  /*1060*/  DFMA R20, R16, R14, R16 ;  /* 0x0000000e1014722b */ /* 0x000fe20000000010 */
[----:B------:R-:W-:Y:S10]  /*1070*/  BRA `(.L_x_11) ;  /* 0x00000000002c7947 */ /* 0x000ff40003800000 */
.L_x_12:
[----:B------:R-:W-:-:S06]  /*1080*/  DMUL R18, R14, 8.11296384146066816958e+31 ;  /* 0x469000000e127828 */ /* 0x000fcc0000000000 */
[----:B------:R-:W0:Y:S02]  /*1090*/  MUFU.RCP64H R17, R19 ;  /* 0x0000001300117308 */ /* 0x000e240000001800 */
[----:B0-----:R-:W-:-:S08]  /*10a0*/  DFMA R14, -R18, R16, 1 ;  /* 0x3ff00000120e742b */ /* 0x001fd00000000110 */
[----:B------:R-:W-:-:S08]  /*10b0*/  DFMA R14, R14, R14, R14 ;  /* 0x0000000e0e0e722b */ /* 0x000fd0000000000e */
[----:B------:R-:W-:-:S08]  /*10c0*/  DFMA R14, R16, R14, R16 ;  /* 0x0000000e100e722b */ /* 0x000fd00000000010 */
[----:B------:R-:W-:-:S08]  /*10d0*/  DFMA R16, -R18, R14, 1 ;  /* 0x3ff000001210742b */ /* 0x000fd0000000010e */
[----:B------:R-:W-:-:S08]  /*10e0*/  DFMA R16, R14, R16, R14 ;  /* 0x000000100e10722b */ /* 0x000fd0000000000e */
[----:B------:R-:W-:Y:S01]  /*10f0*/  DMUL R20, R16, 8.11296384146066816958e+31 ;  /* 0x4690000010147828 */ /* 0x000fe20000000000 */
[----:B------:R-:W-:Y:S10]  /*1100*/  BRA `(.L_x_11) ;  /* 0x0000000000087947 */ /* 0x000ff40003800000 */
.L_x_10:
[----:B------:R-:W-:Y:S01]  /*1110*/  LOP3.LUT R21, R15, 0x80000, RZ, 0xfc, !PT ;  /* 0x000800000f157812 */ /* 0x000fe200078efcff */
[----:B------:R-:W-:-:S07]  /*1120*/  IMAD.MOV.U32 R20, RZ, RZ, R14 ;  /* 0x000000ffff147224 */ /* 0x000fce00078e000e */
.L_x_11:
[----:B------:R-:W-:Y:S02]  /*1130*/  IMAD.MOV.U32 R23, RZ, RZ, 0x0 ;  /* 0x00000000ff177424 */ /* 0x000fe400078e00ff */
[----:B------:R-:W-:Y:S02]  /*1140*/  IMAD.MOV.U32 R14, RZ, RZ, R20 ;  /* 0x000000ffff0e7224 */ /* 0x000fe400078e0014 */
[----:B------:R-:W-:Y:S01]  /*1150*/  IMAD.MOV.U32 R15, RZ, RZ, R21 ;  /* 0x000000ffff0f7224 */ /* 0x000fe200078e0015 */
[----:B------:R-:W-:Y:S06]  /*1160*/  RET.REL.NODEC R22 `(_Z14calculate_tempIdEviPT_S1_S1_iiiiS0_S0_S0_S0_S0_S0_) ;  /* 0xffffffec16a47950 */ /* 0x000fec0003c3ffff */
        .weak           $__internal_1_$__cuda_sm20_div_rn_f64_full
        .type           $__internal_1_$__cuda_sm20_div_rn_f64_full,@function
        .size           $__internal_1_$__cuda_sm20_div_rn_f64_full,(.L_x_44 - $__internal_1_$__cuda_sm20_div_rn_f64_full)
$__internal_1_$__cuda_sm20_div_rn_f64_full:
[----:B------:R-:W0:Y:S01]  /*1170*/  LDC.64 R10, c[0x0][0x3b0] ;  /* 0x0000ec00ff0a7b82 */ /* 0x000e220000000a00 */
[----:B------:R-:W-:Y:S02]  /*1180*/  IMAD.MOV.U32 R12, RZ, RZ, 0x1 ;  /* 0x00000001ff0c7424 */ /* 0x000fe400078e00ff */
[----:B------:R-:W-:-:S05]  /*1190*/  IMAD.MOV.U32 R22, RZ, RZ, 0x1ca00000 ;  /* 0x1ca00000ff167424 */ /* 0x000fca00078e00ff */
[----:B------:R-:W1:Y:S01]  /*11a0*/  LDC.64 R6, c[0x0][0x3d0] ;  /* 0x0000f400ff067b82 */ /* 0x000e620000000a00 */
[C---:B0-----:R-:W-:Y:S02]  /*11b0*/  FSETP.GEU.AND P0, PT, |R11|.reuse, 1.469367938527859385e-39, PT ;  /* 0x001000000b00780b */ /* 0x041fe40003f0e200 */
[C---:B------:R-:W-:Y:S02]  /*11c0*/  LOP3.LUT R8, R11.reuse, 0x800fffff, RZ, 0xc0, !PT ;  /* 0x800fffff0b087812 */ /* 0x040fe400078ec0ff */
[----:B------:R-:W-:Y:S02]  /*11d0*/  LOP3.LUT R20, R11, 0x7ff00000, RZ, 0xc0, !PT ;  /* 0x7ff000000b147812 */ /* 0x000fe400078ec0ff */
[----:B------:R-:W-:Y:S01]  /*11e0*/  LOP3.LUT R9, R8, 0x3ff00000, RZ, 0xfc, !PT ;  /* 0x3ff0000008097812 */ /* 0x000fe200078efcff */
[----:B------:R-:W-:Y:S01]  /*11f0*/  IMAD.MOV.U32 R8, RZ, RZ, R10 ;  /* 0x000000ffff087224 */ /* 0x000fe200078e000a */
[C---:B-1----:R-:W-:Y:S01]  /*1200*/  FSETP.GEU.AND P2, PT, |R7|.reuse, 1.469367938527859385e-39, PT ;  /* 0x001000000700780b */ /* 0x042fe20003f4e200 */
[----:B------:R-:W-:Y:S01]  /*1210*/  IMAD.MOV.U32 R24, RZ, RZ, R20 ;  /* 0x000000ffff187224 */ /* 0x000fe200078e0014 */
[----:B------:R-:W-:-:S03]  /*1220*/  LOP3.LUT R5, R7, 0x7ff00000, RZ, 0xc0, !PT ;  /* 0x7ff0000007057812 */ /* 0x000fc600078ec0ff */
[----:B------:R-:W0:Y:S01]  /*1230*/  @!P0 LDC.64 R2, c[0x0][0x3b0] ;  /* 0x0000ec00ff028b82 */ /* 0x000e220000000a00 */
[----:B------:R-:W-:Y:S01]  /*1240*/  ISETP.GE.U32.AND P1, PT, R5, R20, PT ;  /* 0x000000140500720c */ /* 0x000fe20003f26070 */
[----:B------:R-:W-:-:S03]  /*1250*/  IMAD.MOV.U32 R19, RZ, RZ, R5 ;  /* 0x000000ffff137224 */ /* 0x000fc600078e0005 */
[----:B------:R-:W-:-:S04]  /*1260*/  SEL R22, R22, 0x63400000, !P1 ;  /* 0x6340000016167807 */ /* 0x000fc80004800000 */
[----:B------:R-:W-:-:S04]  /*1270*/  @!P2 LOP3.LUT R14, R22, 0x80000000, R7, 0xf8, !PT ;  /* 0x80000000160ea812 */ /* 0x000fc800078ef807 */
[----:B------:R-:W-:Y:S01]  /*1280*/  @!P2 LOP3.LUT R15, R14, 0x100000, RZ, 0xfc, !PT ;  /* 0x001000000e0fa812 */ /* 0x000fe200078efcff */
[----:B------:R-:W-:Y:S01]  /*1290*/  @!P2 IMAD.MOV.U32 R14, RZ, RZ, RZ ;  /* 0x000000ffff0ea224 */ /* 0x000fe200078e00ff */
[----:B0-----:R-:W-:-:S06]  /*12a0*/  @!P0 DMUL R8, R2, 8.98846567431157953865e+307 ;  /* 0x7fe0000002088828 */ /* 0x001fcc0000000000 */
[----:B------:R-:W0:Y:S04]  /*12b0*/  MUFU.RCP64H R13, R9 ;  /* 0x00000009000d7308 */ /* 0x000e280000001800 */
[----:B------:R-:W-:-:S05]  /*12c0*/  @!P0 LOP3.LUT R24, R9, 0x7ff00000, RZ, 0xc0, !PT ;  /* 0x7ff0000009188812 */ /* 0x000fca00078ec0ff */
[----:B------:R-:W-:Y:S01]  /*12d0*/  VIADD R23, R24, 0xffffffff ;  /* 0xffffffff18177836 */ /* 0x000fe20000000000 */
[----:B0-----:R-:W-:-:S08]  /*12e0*/  DFMA R2, R12, -R8, 1 ;  /* 0x3ff000000c02742b */ /* 0x001fd00000000808 */
[----:B------:R-:W-:-:S08]  /*12f0*/  DFMA R2, R2, R2, R2 ;  /* 0x000000020202722b */ /* 0x000fd00000000002 */
[----:B------:R-:W-:Y:S01]  /*1300*/  DFMA R12, R12, R2, R12 ;  /* 0x000000020c0c722b */ /* 0x000fe2000000000c */
[----:B------:R-:W-:Y:S01]  /*1310*/  LOP3.LUT R3, R22, 0x800fffff, R7, 0xf8, !PT ;  /* 0x800fffff16037812 */ /* 0x000fe200078ef807 */
[----:B------:R-:W-:-:S06]  /*1320*/  IMAD.MOV.U32 R2, RZ, RZ, R6 ;  /* 0x000000ffff027224 */ /* 0x000fcc00078e0006 */
[----:B------:R-:W-:Y:S02]  /*1330*/  DFMA R16, R12, -R8, 1 ;  /* 0x3ff000000c10742b */ /* 0x000fe40000000808 */
[----:B------:R-:W-:-:S06]  /*1340*/  @!P2 DFMA R2, R2, 2, -R14 ;  /* 0x400000000202a82b */ /* 0x000fcc000000080e */
[----:B------:R-:W-:-:S04]  /*1350*/  DFMA R12, R12, R16, R12 ;  /* 0x000000100c0c722b */ /* 0x000fc8000000000c */
[----:B------:R-:W-:-:S04]  /*1360*/  @!P2 LOP3.LUT R19, R3, 0x7ff00000, RZ, 0xc0, !PT ;  /* 0x7ff000000313a812 */ /* 0x000fc800078ec0ff */
[----:B------:R-:W-:Y:S01]  /*1370*/  DMUL R14, R12, R2 ;  /* 0x000000020c0e7228 */ /* 0x000fe20000000000 */
[----:B------:R-:W-:-:S05]  /*1380*/  VIADD R21, R19, 0xffffffff ;  /* 0xffffffff13157836 */ /* 0x000fca0000000000 */
[----:B------:R-:W-:Y:S02]  /*1390*/  ISETP.GT.U32.AND P0, PT, R21, 0x7feffffe, PT ;  /* 0x7feffffe1500780c */ /* 0x000fe40003f04070 */
[----:B------:R-:W-:Y:S02]  /*13a0*/  DFMA R16, R14, -R8, R2 ;  /* 0x800000080e10722b */ /* 0x000fe40000000002 */
[----:B------:R-:W-:-:S06]  /*13b0*/  ISETP.GT.U32.OR P0, PT, R23, 0x7feffffe, P0 ;  /* 0x7feffffe1700780c */ /* 0x000fcc0000704470 */
[----:B------:R-:W-:-:S07]  /*13c0*/  DFMA R16, R12, R16, R14 ;  /* 0x000000100c10722b */ /* 0x000fce000000000e */
[----:B------:R-:W-:Y:S05]  /*13d0*/  @P0 BRA `(.L_x_13) ;  /* 0x0000000000600947 */ /* 0x000fea0003800000 */
[----:B------:R-:W-:Y:S01]  /*13e0*/  VIADDMNMX R5, R5, -R20, 0xb9600000, !PT ;  /* 0xb960000005057446 */ /* 0x000fe20007800914 */
[----:B------:R-:W-:-:S03]  /*13f0*/  IMAD.MOV.U32 R6, RZ, RZ, RZ ;  /* 0x000000ffff067224 */ /* 0x000fc600078e00ff */
[----:B------:R-:W-:-:S05]  /*1400*/  VIMNMX R5, PT, PT, R5, 0x46a00000, PT ;  /* 0x46a0000005057848 */ /* 0x000fca0003fe0100 */
[----:B------:R-:W-:-:S04]  /*1410*/  IMAD.IADD R5, R5, 0x1, -R22 ;  /* 0x0000000105057824 */ /* 0x000fc800078e0a16 */
[----:B------:R-:W-:-:S06]  /*1420*/  VIADD R7, R5, 0x7fe00000 ;  /* 0x7fe0000005077836 */ /* 0x000fcc0000000000 */
[----:B------:R-:W-:-:S10]  /*1430*/  DMUL R12, R16, R6 ;  /* 0x00000006100c7228 */ /* 0x000fd40000000000 */
[----:B------:R-:W-:-:S13]  /*1440*/  FSETP.GTU.AND P0, PT, |R13|, 1.469367938527859385e-39, PT ;  /* 0x001000000d00780b */ /* 0x000fda0003f0c200 */
[----:B------:R-:W-:Y:S05]  /*1450*/  @P0 BRA `(.L_x_14) ;  /* 0x00000000009c0947 */ /* 0x000fea0003800000 */
[----:B------:R-:W-:Y:S01]  /*1460*/  DFMA R2, R16, -R8, R2 ;  /* 0x800000081002722b */ /* 0x000fe20000000002 */
[----:B------:R-:W-:-:S09]  /*1470*/  IMAD.MOV.U32 R6, RZ, RZ, RZ ;  /* 0x000000ffff067224 */ /* 0x000fd200078e00ff */
[C---:B------:R-:W-:Y:S02]  /*1480*/  FSETP.NEU.AND P0, PT, R3.reuse, RZ, PT ;  /* 0x000000ff0300720b */ /* 0x040fe40003f0d000 */
[----:B------:R-:W-:-:S04]  /*1490*/  LOP3.LUT R11, R3, 0x80000000, R11, 0x48, !PT ;  /* 0x80000000030b7812 */ /* 0x000fc800078e480b */
[----:B------:R-:W-:-:S07]  /*14a0*/  LOP3.LUT R7, R11, R7, RZ, 0xfc, !PT ;  /* 0x000000070b077212 */ /* 0x000fce00078efcff */
[----:B------:R-:W-:Y:S05]  /*14b0*/  @!P0 BRA `(.L_x_14) ;  /* 0x0000000000848947 */ /* 0x000fea0003800000 */
[----:B------:R-:W-:Y:S01]  /*14c0*/  IMAD.MOV R3, RZ, RZ, -R5 ;  /* 0x000000ffff037224 */ /* 0x000fe200078e0a05 */
[----:B------:R-:W-:Y:S01]  /*14d0*/  DMUL.RP R6, R16, R6 ;  /* 0x0000000610067228 */ /* 0x000fe20000008000 */
[----:B------:R-:W-:Y:S01]  /*14e0*/  IMAD.MOV.U32 R2, RZ, RZ, RZ ;  /* 0x000000ffff027224 */ /* 0x000fe200078e00ff */
[----:B------:R-:W-:-:S05]  /*14f0*/  IADD3 R5, PT, PT, -R5, -0x43300000, RZ ;  /* 0xbcd0000005057810 */ /* 0x000fca0007ffe1ff */
[----:B------:R-:W-:-:S03]  /*1500*/  DFMA R2, R12, -R2, R16 ;  /* 0x800000020c02722b */ /* 0x000fc60000000010 */
[----:B------:R-:W-:-:S07]  /*1510*/  LOP3.LUT R11, R7, R11, RZ, 0x3c, !PT ;  /* 0x0000000b070b7212 */ /* 0x000fce00078e3cff */
[----:B------:R-:W-:-:S04]  /*1520*/  FSETP.NEU.AND P0, PT, |R3|, R5, PT ;  /* 0x000000050300720b */ /* 0x000fc80003f0d200 */
[----:B------:R-:W-:Y:S02]  /*1530*/  FSEL R12, R6, R12, !P0 ;  /* 0x0000000c060c7208 */ /* 0x000fe40004000000 */
[----:B------:R-:W-:Y:S01]  /*1540*/  FSEL R13, R11, R13, !P0 ;  /* 0x0000000d0b0d7208 */ /* 0x000fe20004000000 */
[----:B------:R-:W-:Y:S06]  /*1550*/  BRA `(.L_x_14) ;  /* 0x00000000005c7947 */ /* 0x000fec0003800000 */
.L_x_13:
[----:B------:R-:W0:Y:S02]  /*1560*/  LDC.64 R2, c[0x0][0x3d0] ;  /* 0x0000f400ff027b82 */ /* 0x000e240000000a00 */
[----:B0-----:R-:W-:-:S14]  /*1570*/  DSETP.NAN.AND P0, PT, R2, R2, PT ;  /* 0x000000020200722a */ /* 0x001fdc0003f08000 */
[----:B------:R-:W-:Y:S05]  /*1580*/  @P0 BRA `(.L_x_15) ;  /* 0x0000000000480947 */ /* 0x000fea0003800000 */
[----:B------:R-:W0:Y:S02]  /*1590*/  LDC.64 R2, c[0x0][0x3b0] ;  /* 0x0000ec00ff027b82 */ /* 0x000e240000000a00 */
[----:B0-----:R-:W-:-:S14]  /*15a0*/  DSETP.NAN.AND P0, PT, R2, R2, PT ;  /* 0x000000020200722a */ /* 0x001fdc0003f08000 */
[----:B------:R-:W-:Y:S05]  /*15b0*/  @P0 BRA `(.L_x_16) ;  /* 0x0000000000300947 */ /* 0x000fea0003800000 */
[----:B------:R-:W-:Y:S01]  /*15c0*/  ISETP.NE.AND P0, PT, R19, R24, PT ;  /* 0x000000181300720c */ /* 0x000fe20003f05270 */
[----:B------:R-:W-:Y:S02]  /*15d0*/  IMAD.MOV.U32 R12, RZ, RZ, 0x0 ;  /* 0x00000000ff0c7424 */ /* 0x000fe400078e00ff */
[----:B------:R-:W-:-:S10]  /*15e0*/  IMAD.MOV.U32 R13, RZ, RZ, -0x80000 ;  /* 0xfff80000ff0d7424 */ /* 0x000fd400078e00ff */
[----:B------:R-:W-:Y:S05]  /*15f0*/  @!P0 BRA `(.L_x_14) ;  /* 0x0000000000348947 */ /* 0x000fea0003800000 */
[----:B------:R-:W-:Y:S02]  /*1600*/  ISETP.NE.AND P0, PT, R19, 0x7ff00000, PT ;  /* 0x7ff000001300780c */ /* 0x000fe40003f05270 */
[----:B------:R-:W-:Y:S02]  /*1610*/  LOP3.LUT R13, R7, 0x80000000, R11, 0x48, !PT ;  /* 0x80000000070d7812 */ /* 0x000fe400078e480b */
[----:B------:R-:W-:-:S13]  /*1620*/  ISETP.EQ.OR P0, PT, R24, RZ, !P0 ;  /* 0x000000ff1800720c */ /* 0x000fda0004702670 */
[----:B------:R-:W-:Y:S01]  /*1630*/  @P0 LOP3.LUT R2, R13, 0x7ff00000, RZ, 0xfc, !PT ;  /* 0x7ff000000d020812 */ /* 0x000fe200078efcff */
[----:B------:R-:W-:Y:S02]  /*1640*/  @!P0 IMAD.MOV.U32 R12, RZ, RZ, RZ ;  /* 0x000000ffff0c8224 */ /* 0x000fe400078e00ff */
[----:B------:R-:W-:Y:S02]  /*1650*/  @P0 IMAD.MOV.U32 R12, RZ, RZ, RZ ;  /* 0x000000ffff0c0224 */ /* 0x000fe400078e00ff */
[----:B------:R-:W-:Y:S01]  /*1660*/  @P0 IMAD.MOV.U32 R13, RZ, RZ, R2 ;  /* 0x000000ffff0d0224 */ /* 0x000fe200078e0002 */
[----:B------:R-:W-:Y:S06]  /*1670*/  BRA `(.L_x_14) ;  /* 0x0000000000147947 */ /* 0x000fec0003800000 */
.L_x_16:
[----:B------:R-:W-:Y:S01]  /*1680*/  LOP3.LUT R13, R11, 0x80000, RZ, 0xfc, !PT ;  /* 0x000800000b0d7812 */ /* 0x000fe200078efcff */
[----:B------:R-:W-:Y:S01]  /*1690*/  IMAD.MOV.U32 R12, RZ, RZ, R10 ;  /* 0x000000ffff0c7224 */ /* 0x000fe200078e000a */
[----:B------:R-:W-:Y:S06]  /*16a0*/  BRA `(.L_x_14) ;  /* 0x0000000000087947 */ /* 0x000fec0003800000 */
.L_x_15:
[----:B------:R-:W-:Y:S01]  /*16b0*/  LOP3.LUT R13, R7, 0x80000, RZ, 0xfc, !PT ;  /* 0x00080000070d7812 */ /* 0x000fe200078efcff */
[----:B------:R-:W-:-:S07]  /*16c0*/  IMAD.MOV.U32 R12, RZ, RZ, R6 ;  /* 0x000000ffff0c7224 */ /* 0x000fce00078e0006 */
.L_x_14:
[----:B------:R-:W-:Y:S02]  /*16d0*/  IMAD.MOV.U32 R19, RZ, RZ, 0x0 ;  /* 0x00000000ff137424 */ /* 0x000fe400078e00ff */
[----:B------:R-:W-:Y:S02]  /*16e0*/  IMAD.MOV.U32 R2, RZ, RZ, R12 ;  /* 0x000000ffff027224 */ /* 0x000fe400078e000c */
[----:B------:R-:W-:Y:S01]  /*16f0*/  IMAD.MOV.U32 R3, RZ, RZ, R13 ;  /* 0x000000ffff037224 */ /* 0x000fe200078e000d */
[----:B------:R-:W-:Y:S06]  /*1700*/  RET.REL.NODEC R18 `(_Z14calculate_tempIdEviPT_S1_S1_iiiiS0_S0_S0_S0_S0_S0_) ;  /* 0xffffffe8123c7950 */ /* 0x000fec0003c3ffff */
.L_x_17:
[----:B------:R-:W-:-:S00]  /*1710*/  BRA `(.L_x_17) ;  /* 0xfffffffc00fc7947 */ /* 0x000fc0000383ffff */
[----:B------:R-:W-:-:S00]  /*1720*/  NOP ;  /* 0x0000000000007918 */ /* 0x000fc00000000000 */
        /* <DEDUP_REMOVED lines=13> */
.L_x_44:


//--------------------- .text._Z14calculate_tempIfEviPT_S1_S1_iiiiS0_S0_S0_S0_S0_S0_ --------------------------
	.section	.text._Z14calculate_tempIfEviPT_S1_S1_iiiiS0_S0_S0_S0_S0_S0_,"ax",@progbits
	.align	128
        .global         _Z14calculate_tempIfEviPT_S1_S1_iiiiS0_S0_S0_S0_S0_S0_
        .type           _Z14calculate_tempIfEviPT_S1_S1_iiiiS0_S0_S0_S0_S0_S0_,@function
        .size           _Z14calculate_tempIfEviPT_S1_S1_iiiiS0_S0_S0_S0_S0_S0_,(.L_x_46 - _Z14calculate_tempIfEviPT_S1_S1_iiiiS0_S0_S0_S0_S0_S0_)
        .other          _Z14calculate_tempIfEviPT_S1_S1_iiiiS0_S0_S0_S0_S0_S0_,@"STO_CUDA_ENTRY STV_DEFAULT"
_Z14calculate_tempIfEviPT_S1_S1_iiiiS0_S0_S0_S0_S0_S0_:
.text._Z14calculate_tempIfEviPT_S1_S1_iiiiS0_S0_S0_S0_S0_S0_:
[----:B------:R-:W-:Y:S08]  /*0000*/  LDC R1, c[0x0][0x37c] ;  /* 0x0000df00ff017b82 */ /* 0x000ff00000000800 */
[----:B------:R-:W0:Y:S01]  /*0010*/  LDC R6, c[0x0][0x3b0] ;  /* 0x0000ec00ff067b82 */ /* 0x000e220000000800 */
[----:B------:R-:W1:Y:S01]  /*0020*/  LDCU UR6, c[0x0][0x3c0] ;  /* 0x00007800ff0677ac */ /* 0x000e620008000800 */
[----:B------:R-:W2:Y:S01]  /*0030*/  S2R R0, SR_TID.X ;  /* 0x0000000000007919 */ /* 0x000ea20000002100 */
[----:B------:R-:W3:Y:S05]  /*0040*/  S2R R2, SR_TID.Y ;  /* 0x0000000000027919 */ /* 0x000eea0000002200 */
[----:B------:R-:W4:Y:S08]  /*0050*/  S2UR UR4, SR_CTAID.X ;  /* 0x00000000000479c3 */ /* 0x000f300000002500 */
[----:B------:R-:W0:Y:S01]  /*0060*/  S2UR UR5, SR_CTAID.Y ;  /* 0x00000000000579c3 */ /* 0x000e220000002600 */
[----:B-1----:R-:W-:Y:S01]  /*0070*/  IMAD.U32 R7, RZ, RZ, UR6 ;  /* 0x00000006ff077e24 */ /* 0x002fe2000f8e00ff */
[----:B0-----:R-:W0:Y:S08]  /*0080*/  MUFU.RCP R3, R6 ;  /* 0x0000000600037308 */ /* 0x001e300000001000 */
[----:B------:R-:W1:Y:S01]  /*0090*/  FCHK P0, R7, R6 ;  /* 0x0000000607007302 */ /* 0x000e620000000000 */
[----:B0-----:R-:W-:-:S04]  /*00a0*/  FFMA R4, R3, -R6, 1 ;  /* 0x3f80000003047423 */ /* 0x001fc80000000806 */
[----:B------:R-:W-:-:S04]  /*00b0*/  FFMA R3, R3, R4, R3 ;  /* 0x0000000403037223 */ /* 0x000fc80000000003 */
[----:B------:R-:W-:-:S04]  /*00c0*/  FFMA R12, R3, UR6, RZ ;  /* 0x00000006030c7c23 */ /* 0x000fc800080000ff */
[----:B------:R-:W-:-:S04]  /*00d0*/  FFMA R5, R12, -R6, UR6 ;  /* 0x000000060c057e23 */ /* 0x000fc80008000806 */
[----:B------:R-:W-:Y:S01]  /*00e0*/  FFMA R12, R3, R5, R12 ;  /* 0x00000005030c7223 */ /* 0x000fe2000000000c */
[----:B-1234-:R-:W-:Y:S06]  /*00f0*/  @!P0 BRA `(.L_x_18) ;  /* 0x00000000000c8947 */ /* 0x01efec0003800000 */
[----:B------:R-:W-:-:S07]  /*0100*/  MOV R6, 0x120 ;  /* 0x0000012000067802 */ /* 0x000fce0000000f00 */
[----:B------:R-:W-:Y:S05]  /*0110*/  CALL.REL.NOINC `($__internal_3_$__cuda_sm3x_div_rn_noftz_f32_slowpath) ;  /* 0x0000000c00f87944 */ /* 0x000fea0003c00000 */
[----:B------:R-:W-:-:S07]  /*0120*/  IMAD.MOV.U32 R12, RZ, RZ, R3 ;  /* 0x000000ffff0c7224 */ /* 0x000fce00078e0003 */
.L_x_18:
        /* <DEDUP_REMOVED lines=19> */
[----:B--2---:R-:W2:Y:S01]  /*0260*/  @!P0 LDG.E R11, desc[UR10][R10.64] ;  /* 0x0000000a0a0b8981 */ /* 0x004ea2000c1e1900 */
[----:B-1----:R-:W-:-:S06]  /*0270*/  @!P0 IMAD.WIDE R14, R3, 0x4, R14 ;  /* 0x00000004030e8825 */ /* 0x002fcc00078e020e */
[----:B------:R0:W3:Y:S01]  /*0280*/  @!P0 LDG.E R14, desc[UR10][R14.64] ;  /* 0x0000000a0e0e8981 */ /* 0x0000e2000c1e1900 */
[----:B------:R-:W1:Y:S01]  /*0290*/  S2UR UR6, SR_CgaCtaId ;  /* 0x00000000000679c3 */ /* 0x000e620000008800 */
[----:B------:R-:W-:Y:S02]  /*02a0*/  UMOV UR4, 0x400 ;  /* 0x0000040000047882 */ /* 0x000fe40000000000 */
[----:B------:R-:W-:Y:S02]  /*02b0*/  UIADD3 UR5, UPT, UPT, UR4, 0x400, URZ ;  /* 0x0000040004057890 */ /* 0x000fe4000fffe0ff */
[----:B-1----:R-:W-:Y:S02]  /*02c0*/  ULEA UR4, UR6, UR4, 0x18 ;  /* 0x0000000406047291 */ /* 0x002fe4000f8ec0ff */
[----:B------:R-:W-:-:S04]  /*02d0*/  ULEA UR5, UR6, UR5, 0x18 ;  /* 0x0000000506057291 */ /* 0x000fc8000f8ec0ff */
[C---:B------:R-:W-:Y:S02]  /*02e0*/  LEA R17, R2.reuse, UR4, 0x6 ;  /* 0x0000000402117c11 */ /* 0x040fe4000f8e30ff */
[----:B------:R-:W-:-:S03]  /*02f0*/  LEA R13, R2, UR5, 0x6 ;  /* 0x00000005020d7c11 */ /* 0x000fc6000f8e30ff */
[C---:B------:R-:W-:Y:S02]  /*0300*/  IMAD R6, R0.reuse, 0x4, R17 ;  /* 0x0000000400067824 */ /* 0x040fe400078e0211 */
[----:B------:R-:W-:Y:S02]  /*0310*/  IMAD R13, R0, 0x4, R13 ;  /* 0x00000004000d7824 */ /* 0x000fe400078e020d */
[----:B0-----:R-:W-:Y:S01]  /*0320*/  VIADD R15, R7, 0xf ;  /* 0x0000000f070f7836 */ /* 0x001fe20000000000 */
[----:B------:R-:W-:Y:S01]  /*0330*/  UISETP.GE.AND UP0, UPT, UR7, 0x1, UPT ;  /* 0x000000010700788c */ /* 0x000fe2000bf06270 */
[----:B------:R-:W-:Y:S01]  /*0340*/  VIADD R8, R9, 0xf ;  /* 0x0000000f09087836 */ /* 0x000fe20000000000 */
[----:B------:R-:W-:Y:S02]  /*0350*/  LOP3.LUT R10, RZ, R9, RZ, 0x33, !PT ;  /* 0x00000009ff0a7212 */ /* 0x000fe400078e33ff */
[----:B------:R-:W-:Y:S02]  /*0360*/  ISETP.GE.AND P1, PT, R15, R4, PT ;  /* 0x000000040f00720c */ /* 0x000fe40003f26270 */
[----:B------:R-:W-:Y:S01]  /*0370*/  LOP3.LUT R15, RZ, R7, RZ, 0x33, !PT ;  /* 0x00000007ff0f7212 */ /* 0x000fe200078e33ff */
[----:B------:R-:W-:Y:S01]  /*0380*/  IMAD.IADD R10, R10, 0x1, R5 ;  /* 0x000000010a0a7824 */ /* 0x000fe200078e0205 */
[----:B--2---:R0:W-:Y:S04]  /*0390*/  @!P0 STS [R6], R11 ;  /* 0x0000000b06008388 */ /* 0x0041e80000000800 */
[----:B---3--:R1:W-:Y:S01]  /*03a0*/  @!P0 STS [R13], R14 ;  /* 0x0000000e0d008388 */ /* 0x0083e20000000800 */
[----:B------:R-:W-:Y:S01]  /*03b0*/  BAR.SYNC.DEFER_BLOCKING 0x0 ;  /* 0x0000000000007b1d */ /* 0x000fe20000010000 */
[----:B------:R-:W-:Y:S01]  /*03c0*/  ISETP.GE.AND P0, PT, R8, R5, PT ;  /* 0x000000050800720c */ /* 0x000fe20003f06270 */
[--C-:B------:R-:W-:Y:S01]  /*03d0*/  IMAD.MOV R8, RZ, RZ, -R9.reuse ;  /* 0x000000ffff087224 */ /* 0x100fe200078e0a09 */
[----:B------:R-:W-:Y:S01]  /*03e0*/  SHF.R.S32.HI R5, RZ, 0x1f, R9 ;  /* 0x0000001fff057819 */ /* 0x000fe20000011409 */
[--C-:B0-----:R-:W-:Y:S01]  /*03f0*/  IMAD.MOV R6, RZ, RZ, -R7.reuse ;  /* 0x000000ffff067224 */ /* 0x101fe200078e0a07 */
[----:B------:R-:W-:Y:S01]  /*0400*/  SHF.R.S32.HI R7, RZ, 0x1f, R7 ;  /* 0x0000001fff077819 */ /* 0x000fe20000011407 */
[----:B------:R-:W-:Y:S01]  /*0410*/  IMAD.IADD R11, R15, 0x1, R4 ;  /* 0x000000010f0b7824 */ /* 0x000fe200078e0204 */
[----:B------:R-:W-:-:S02]  /*0420*/  LOP3.LUT R5, R5, R8, RZ, 0xc0, !PT ;  /* 0x0000000805057212 */ /* 0x000fc400078ec0ff */
[----:B------:R-:W-:Y:S02]  /*0430*/  LOP3.LUT R7, R7, R6, RZ, 0xc0, !PT ;  /* 0x0000000607077212 */ /* 0x000fe400078ec0ff */
[----:B------:R-:W-:Y:S02]  /*0440*/  SEL R9, R10, 0xf, P0 ;  /* 0x0000000f0a097807 */ /* 0x000fe40000000000 */
[----:B------:R-:W-:Y:S01]  /*0450*/  SEL R11, R11, 0xf, P1 ;  /* 0x0000000f0b0b7807 */ /* 0x000fe20000800000 */
[----:B-1----:R-:W-:Y:S06]  /*0460*/  BRA.U !UP0, `(.L_x_19) ;  /* 0x0000000908187547 */ /* 0x002fec000b800000 */
[----:B------:R-:W0:Y:S01]  /*0470*/  LDC R21, c[0x0][0x3b8] ;  /* 0x0000ee00ff157b82 */ /* 0x000e220000000800 */
[----:B------:R-:W1:Y:S01]  /*0480*/  F2F.F64.F32 R12, R12 ;  /* 0x0000000c000c7310 */ /* 0x000e620000201800 */
[----:B------:R-:W-:-:S04]  /*0490*/  VIADDMNMX R4, R2, 0x1, R9, PT ;  /* 0x0000000102047846 */ /* 0x000fc80003800109 */
[----:B------:R-:W-:-:S05]  /*04a0*/  LEA R15, R4, UR4, 0x6 ;  /* 0x00000004040f7c11 */ /* 0x000fca000f8e30ff */
[----:B------:R-:W-:Y:S02]  /*04b0*/  IMAD R4, R0, 0x4, R15 ;  /* 0x0000000400047824 */ /* 0x000fe400078e020f */
[----:B0-----:R-:W-:-:S05]  /*04c0*/  VIADD R6, R21, 0x1800000 ;  /* 0x0180000015067836 */ /* 0x001fca0000000000 */
[----:B------:R-:W-:Y:S02]  /*04d0*/  LOP3.LUT R8, R6, 0x7f800000, RZ, 0xc0, !PT ;  /* 0x7f80000006087812 */ /* 0x000fe400078ec0ff */
[----:B------:R-:W-:Y:S02]  /*04e0*/  VIADDMNMX R6, R2, 0xffffffff, R5, !PT ;  /* 0xffffffff02067846 */ /* 0x000fe40007800105 */
[----:B------:R-:W-:Y:S02]  /*04f0*/  ISETP.GT.U32.AND P0, PT, R8, 0x1ffffff, PT ;  /* 0x01ffffff0800780c */ /* 0x000fe40003f04070 */
[----:B------:R-:W-:-:S05]  /*0500*/  LEA R19, R6, UR4, 0x6 ;  /* 0x0000000406137c11 */ /* 0x000fca000f8e30ff */
[----:B------:R-:W-:-:S06]  /*0510*/  IMAD R6, R0, 0x4, R19 ;  /* 0x0000000400067824 */ /* 0x000fcc00078e0213 */
[----:B-1----:R-:W-:Y:S05]  /*0520*/  @P0 BRA `(.L_x_20) ;  /* 0x0000000000180947 */ /* 0x002fea0003800000 */
[----:B------:R-:W0:Y:S01]  /*0530*/  LDCU UR4, c[0x0][0x3b8] ;  /* 0x00007700ff0477ac */ /* 0x000e220008000800 */
[----:B------:R-:W-:Y:S01]  /*0540*/  MOV R20, 0x570 ;  /* 0x0000057000147802 */ /* 0x000fe20000000f00 */
[----:B0-----:R-:W-:-:S07]  /*0550*/  IMAD.U32 R18, RZ, RZ, UR4 ;  /* 0x00000004ff127e24 */ /* 0x001fce000f8e00ff */
[----:B------:R-:W-:Y:S05]  /*0560*/  CALL.REL.NOINC `($__internal_2_$__cuda_sm20_rcp_rn_f32_slowpath) ;  /* 0x0000000800107944 */ /* 0x000fea0003c00000 */
[----:B------:R-:W-:Y:S01]  /*0570*/  IMAD.MOV.U32 R14, RZ, RZ, R26 ;  /* 0x000000ffff0e7224 */ /* 0x000fe200078e001a */
[----:B------:R-:W-:Y:S06]  /*0580*/  BRA `(.L_x_21) ;  /* 0x0000000000107947 */ /* 0x000fec0003800000 */
.L_x_20:
[----:B------:R-:W0:Y:S02]  /*0590*/  MUFU.RCP R14, R21 ;  /* 0x00000015000e7308 */ /* 0x000e240000001000 */
[----:B0-----:R-:W-:-:S04]  /*05a0*/  FFMA R8, R14, R21, -1 ;  /* 0xbf8000000e087423 */ /* 0x001fc80000000015 */
[----:B------:R-:W-:-:S04]  /*05b0*/  FADD.FTZ R15, -R8, -RZ ;  /* 0x800000ff080f7221 */ /* 0x000fc80000010100 */
[----:B------:R-:W-:-:S07]  /*05c0*/  FFMA R14, R14, R15, R14 ;  /* 0x0000000f0e0e7223 */ /* 0x000fce000000000e */
.L_x_21:
[----:B------:R-:W0:Y:S01]  /*05d0*/  LDC R19, c[0x0][0x3b4] ;  /* 0x0000ed00ff137b82 */ /* 0x000e220000000800 */
[----:B------:R-:W1:Y:S01]  /*05e0*/  F2F.F64.F32 R14, R14 ;  /* 0x0000000e000e7310 */ /* 0x000e620000201800 */
[----:B------:R-:W-:-:S05]  /*05f0*/  VIADDMNMX R10, R0, 0xffffffff, R7, !PT ;  /* 0xffffffff000a7846 */ /* 0x000fca0007800107 */
[----:B------:R-:W-:Y:S02]  /*0600*/  IMAD R10, R10, 0x4, R17 ;  /* 0x000000040a0a7824 */ /* 0x000fe400078e0211 */
[----:B0-----:R-:W-:-:S05]  /*0610*/  VIADD R8, R19, 0x1800000 ;  /* 0x0180000013087836 */ /* 0x001fca0000000000 */
[----:B------:R-:W-:-:S04]  /*0620*/  LOP3.LUT R8, R8, 0x7f800000, RZ, 0xc0, !PT ;  /* 0x7f80000008087812 */ /* 0x000fc800078ec0ff */
[----:B------:R-:W-:Y:S02]  /*0630*/  ISETP.GT.U32.AND P0, PT, R8, 0x1ffffff, PT ;  /* 0x01ffffff0800780c */ /* 0x000fe40003f04070 */
[----:B------:R-:W-:-:S05]  /*0640*/  VIADDMNMX R8, R0, 0x1, R11, PT ;  /* 0x0000000100087846 */ /* 0x000fca000380010b */
[----:B------:R-:W-:-:S06]  /*0650*/  IMAD R8, R8, 0x4, R17 ;  /* 0x0000000408087824 */ /* 0x000fcc00078e0211 */
[----:B-1----:R-:W-:Y:S05]  /*0660*/  @P0 BRA `(.L_x_22) ;  /* 0x0000000000140947 */ /* 0x002fea0003800000 */
[----:B------:R-:W0:Y:S01]  /*0670*/  LDC R18, c[0x0][0x3b4] ;  /* 0x0000ed00ff127b82 */ /* 0x000e220000000800 */
[----:B------:R-:W-:-:S07]  /*0680*/  MOV R20, 0x6a0 ;  /* 0x000006a000147802 */ /* 0x000fce0000000f00 */
[----:B0-----:R-:W-:Y:S05]  /*0690*/  CALL.REL.NOINC `($__internal_2_$__cuda_sm20_rcp_rn_f32_slowpath) ;  /* 0x0000000400c47944 */ /* 0x001fea0003c00000 */
[----:B------:R-:W-:Y:S01]  /*06a0*/  IMAD.MOV.U32 R16, RZ, RZ, R26 ;  /* 0x000000ffff107224 */ /* 0x000fe200078e001a */
[----:B------:R-:W-:Y:S06]  /*06b0*/  BRA `(.L_x_23) ;  /* 0x0000000000107947 */ /* 0x000fec0003800000 */
.L_x_22:
[----:B------:R-:W0:Y:S02]  /*06c0*/  MUFU.RCP R16, R19 ;  /* 0x0000001300107308 */ /* 0x000e240000001000 */
[----:B0-----:R-:W-:-:S04]  /*06d0*/  FFMA R17, R16, R19, -1 ;  /* 0xbf80000010117423 */ /* 0x001fc80000000013 */
[----:B------:R-:W-:-:S04]  /*06e0*/  FADD.FTZ R17, -R17, -RZ ;  /* 0x800000ff11117221 */ /* 0x000fc80000010100 */
[----:B------:R-:W-:-:S07]  /*06f0*/  FFMA R16, R16, R17, R16 ;  /* 0x0000001110107223 */ /* 0x000fce0000000010 */
.L_x_23:
[----:B------:R-:W0:Y:S01]  /*0700*/  LDC R21, c[0x0][0x3bc] ;  /* 0x0000ef00ff157b82 */ /* 0x000e220000000800 */
[----:B------:R-:W1:Y:S02]  /*0710*/  LDCU UR4, c[0x0][0x380] ;  /* 0x00007000ff0477ac */ /* 0x000e640008000800 */
[----:B-1----:R-:W-:Y:S01]  /*0720*/  UIADD3 UR4, UPT, UPT, -UR4, URZ, URZ ;  /* 0x000000ff04047290 */ /* 0x002fe2000fffe1ff */
[----:B0-----:R-:W-:-:S05]  /*0730*/  VIADD R17, R21, 0x1800000 ;  /* 0x0180000015117836 */ /* 0x001fca0000000000 */
[----:B------:R-:W-:Y:S02]  /*0740*/  LOP3.LUT R18, R17, 0x7f800000, RZ, 0xc0, !PT ;  /* 0x7f80000011127812 */ /* 0x000fe400078ec0ff */
[----:B------:R-:W0:Y:S02]  /*0750*/  F2F.F64.F32 R16, R16 ;  /* 0x0000001000107310 */ /* 0x000e240000201800 */
[----:B------:R-:W-:-:S13]  /*0760*/  ISETP.GT.U32.AND P0, PT, R18, 0x1ffffff, PT ;  /* 0x01ffffff1200780c */ /* 0x000fda0003f04070 */
[----:B0-----:R-:W-:Y:S05]  /*0770*/  @P0 BRA `(.L_x_24) ;  /* 0x0000000000100947 */ /* 0x001fea0003800000 */
[----:B------:R-:W0:Y:S01]  /*0780*/  LDC R18, c[0x0][0x3bc] ;  /* 0x0000ef00ff127b82 */ /* 0x000e220000000800 */
[----:B------:R-:W-:-:S07]  /*0790*/  MOV R20, 0x7b0 ;  /* 0x000007b000147802 */ /* 0x000fce0000000f00 */
[----:B0-----:R-:W-:Y:S05]  /*07a0*/  CALL.REL.NOINC `($__internal_2_$__cuda_sm20_rcp_rn_f32_slowpath) ;  /* 0x0000000400807944 */ /* 0x001fea0003c00000 */
[----:B------:R-:W-:Y:S05]  /*07b0*/  BRA `(.L_x_25) ;  /* 0x0000000000107947 */ /* 0x000fea0003800000 */
.L_x_24:
[----:B------:R-:W0:Y:S02]  /*07c0*/  MUFU.RCP R26, R21 ;  /* 0x00000015001a7308 */ /* 0x000e240000001000 */
[----:B0-----:R-:W-:-:S04]  /*07d0*/  FFMA R18, R26, R21, -1 ;  /* 0xbf8000001a127423 */ /* 0x001fc80000000015 */
[----:B------:R-:W-:-:S04]  /*07e0*/  FADD.FTZ R19, -R18, -RZ ;  /* 0x800000ff12137221 */ /* 0x000fc80000010100 */
[----:B------:R-:W-:-:S07]  /*07f0*/  FFMA R26, R26, R19, R26 ;  /* 0x000000131a1a7223 */ /* 0x000fce000000001a */
.L_x_25:
[----:B------:R-:W-:Y:S01]  /*0800*/  UMOV UR8, 0xffffffff ;  /* 0xffffffff00087882 */ /* 0x000fe20000000000 */
[----:B------:R-:W-:-:S05]  /*0810*/  UMOV UR9, 0x1 ;  /* 0x0000000100097882 */ /* 0x000fca0000000000 */
.L_x_30:
[----:B------:R-:W-:Y:S01]  /*0820*/  UIADD3 UR13, UPT, UPT, UR8, 0xf, URZ ;  /* 0x0000000f080d7890 */ /* 0x000fe2000fffe0ff */
[----:B------:R-:W-:Y:S01]  /*0830*/  BSSY.RECONVERGENT B0, `(.L_x_26) ;  /* 0x0000033000007945 */ /* 0x000fe20003800200 */
[----:B------:R-:W-:-:S04]  /*0840*/  UIADD3 UR12, UPT, UPT, UR9, -0x1, URZ ;  /* 0xffffffff090c7890 */ /* 0x000fc8000fffe0ff */
[----:B------:R-:W-:-:S04]  /*0850*/  ISETP.GT.AND P0, PT, R0, UR13, PT ;  /* 0x0000000d00007c0c */ /* 0x000fc8000bf04270 */
[----:B------:R-:W-:Y:S02]  /*0860*/  ISETP.LE.U32.OR P1, PT, R0, UR12, P0 ;  /* 0x0000000c00007c0c */ /* 0x000fe40008723470 */
[----:B------:R-:W-:-:S11]  /*0870*/  PLOP3.LUT P0, PT, PT, PT, PT, 0x80, 0x8 ;  /* 0x000000000008781c */ /* 0x000fd60003f0f070 */
[----:B01----:R-:W-:Y:S05]  /*0880*/  @P1 BRA `(.L_x_27) ;  /* 0x0000000000b41947 */ /* 0x003fea0003800000 */
[----:B------:R-:W-:-:S04]  /*0890*/  ISETP.GT.AND P1, PT, R2, UR13, PT ;  /* 0x0000000d02007c0c */ /* 0x000fc8000bf24270 */
[----:B------:R-:W-:-:S04]  /*08a0*/  ISETP.LE.U32.OR P1, PT, R2, UR12, P1 ;  /* 0x0000000c02007c0c */ /* 0x000fc80008f23470 */
[----:B------:R-:W-:-:S04]  /*08b0*/  ISETP.LT.OR P1, PT, R0, R7, P1 ;  /* 0x000000070000720c */ /* 0x000fc80000f21670 */
[----:B------:R-:W-:-:S04]  /*08c0*/  ISETP.GT.OR P1, PT, R0, R11, P1 ;  /* 0x0000000b0000720c */ /* 0x000fc80000f24670 */
[----:B------:R-:W-:-:S04]  /*08d0*/  ISETP.LT.OR P1, PT, R2, R5, P1 ;  /* 0x000000050200720c */ /* 0x000fc80000f21670 */
[----:B------:R-:W-:-:S13]  /*08e0*/  ISETP.GT.OR P1, PT, R2, R9, P1 ;  /* 0x000000090200720c */ /* 0x000fda0000f24670 */
[----:B------:R-:W-:Y:S05]  /*08f0*/  @P1 BRA `(.L_x_27) ;  /* 0x0000000000981947 */ /* 0x000fea0003800000 */
[----:B------:R-:W0:Y:S01]  /*0900*/  S2UR UR6, SR_CgaCtaId ;  /* 0x00000000000679c3 */ /* 0x000e220000008800 */
[----:B------:R-:W-:Y:S01]  /*0910*/  UMOV UR5, 0x400 ;  /* 0x0000040000057882 */ /* 0x000fe20000000000 */
[----:B------:R-:W-:Y:S01]  /*0920*/  LDS R20, [R4] ;  /* 0x0000000004147984 */ /* 0x000fe20000000800 */
[----:B------:R-:W-:-:S03]  /*0930*/  PLOP3.LUT P0, PT, PT, PT, PT, 0x8, 0x80 ;  /* 0x000000000080781c */ /* 0x000fc60003f0e170 */
[----:B------:R-:W1:Y:S01]  /*0940*/  LDS R21, [R6] ;  /* 0x0000000006157984 */ /* 0x000e620000000800 */
[----:B0-----:R-:W-:-:S06]  /*0950*/  ULEA UR7, UR6, UR5, 0x18 ;  /* 0x0000000506077291 */ /* 0x001fcc000f8ec0ff */
[----:B------:R-:W-:Y:S01]  /*0960*/  LEA R19, R2, UR7, 0x6 ;  /* 0x0000000702137c11 */ /* 0x000fe2000f8e30ff */
[----:B------:R-:W-:Y:S02]  /*0970*/  UIADD3 UR7, UPT, UPT, UR5, 0x400, URZ ;  /* 0x0000040005077890 */ /* 0x000fe4000fffe0ff */
[----:B------:R-:W-:Y:S02]  /*0980*/  UIADD3 UR5, UPT, UPT, UR5, 0x800, URZ ;  /* 0x0000080005057890 */ /* 0x000fe4000fffe0ff */
[----:B------:R-:W-:Y:S01]  /*0990*/  IMAD R27, R0, 0x4, R19 ;  /* 0x00000004001b7824 */ /* 0x000fe200078e0213 */
[----:B------:R-:W-:Y:S02]  /*09a0*/  ULEA UR7, UR6, UR7, 0x18 ;  /* 0x0000000706077291 */ /* 0x000fe4000f8ec0ff */
[----:B------:R-:W-:-:S03]  /*09b0*/  ULEA UR5, UR6, UR5, 0x18 ;  /* 0x0000000506057291 */ /* 0x000fc6000f8ec0ff */
[----:B------:R-:W0:Y:S01]  /*09c0*/  LDS R27, [R27] ;  /* 0x000000001b1b7984 */ /* 0x000e220000000800 */
[----:B------:R-:W-:Y:S01]  /*09d0*/  LEA R19, R2, UR7, 0x6 ;  /* 0x0000000702137c11 */ /* 0x000fe2000f8e30ff */
[----:B-1----:R-:W-:-:S04]  /*09e0*/  FADD R29, R20, R21 ;  /* 0x00000015141d7221 */ /* 0x002fc80000000000 */
[----:B------:R-:W-:Y:S01]  /*09f0*/  IMAD R28, R0, 0x4, R19 ;  /* 0x00000004001c7824 */ /* 0x000fe200078e0213 */
[----:B------:R-:W-:Y:S05]  /*0a00*/  F2F.F64.F32 R22, R29 ;  /* 0x0000001d00167310 */ /* 0x000fea0000201800 */
[----:B------:R-:W1:Y:S03]  /*0a10*/  LDS R28, [R28] ;  /* 0x000000001c1c7984 */ /* 0x000e660000000800 */
[----:B0-----:R0:W2:Y:S02]  /*0a20*/  F2F.F64.F32 R18, R27 ;  /* 0x0000001b00127310 */ /* 0x0010a40000201800 */
[----:B0-----:R-:W-:-:S06]  /*0a30*/  FADD R27, -R27, 80 ;  /* 0x42a000001b1b7421 */ /* 0x001fcc0000000100 */
[----:B-1----:R-:W0:Y:S01]  /*0a40*/  F2F.F64.F32 R24, R28 ;  /* 0x0000001c00187310 */ /* 0x002e220000201800 */
[----:B------:R-:W-:Y:S01]  /*0a50*/  FMUL R27, R27, R26 ;  /* 0x0000001a1b1b7220 */ /* 0x000fe20000400000 */
[----:B--2---:R-:W-:-:S08]  /*0a60*/  DADD R20, R18, R18 ;  /* 0x0000000012147229 */ /* 0x004fd00000000012 */
[----:B------:R-:W-:-:S08]  /*0a70*/  DADD R22, R22, -R20 ;  /* 0x0000000016167229 */ /* 0x000fd00000000814 */
[----:B0-----:R-:W-:Y:S01]  /*0a80*/  DFMA R22, R14, R22, R24 ;  /* 0x000000160e16722b */ /* 0x001fe20000000018 */
[----:B------:R-:W-:Y:S04]  /*0a90*/  LDS R24, [R8] ;  /* 0x0000000008187984 */ /* 0x000fe80000000800 */
[----:B------:R-:W0:Y:S02]  /*0aa0*/  LDS R25, [R10] ;  /* 0x000000000a197984 */ /* 0x000e240000000800 */
[----:B0-----:R-:W-:-:S06]  /*0ab0*/  FADD R24, R24, R25 ;  /* 0x0000001918187221 */ /* 0x001fcc0000000000 */
[----:B------:R-:W0:Y:S02]  /*0ac0*/  F2F.F64.F32 R24, R24 ;  /* 0x0000001800187310 */ /* 0x000e240000201800 */
[----:B0-----:R-:W-:-:S06]  /*0ad0*/  DADD R24, -R20, R24 ;  /* 0x0000000014187229 */ /* 0x001fcc0000000118 */
[----:B------:R-:W0:Y:S02]  /*0ae0*/  F2F.F64.F32 R20, R27 ;  /* 0x0000001b00147310 */ /* 0x000e240000201800 */
[----:B------:R-:W-:-:S08]  /*0af0*/  DFMA R22, R16, R24, R22 ;  /* 0x000000181016722b */ /* 0x000fd00000000016 */
[----:B0-----:R-:W-:-:S08]  /*0b00*/  DADD R20, R22, R20 ;  /* 0x0000000016147229 */ /* 0x001fd00000000014 */
[----:B------:R-:W-:Y:S01]  /*0b10*/  DFMA R20, R12, R20, R18 ;  /* 0x000000140c14722b */ /* 0x000fe20000000012 */
[----:B------:R-:W-:-:S05]  /*0b20*/  LEA R19, R2, UR5, 0x6 ;  /* 0x0000000502137c11 */ /* 0x000fca000f8e30ff */
[----:B------:R-:W-:-:S04]  /*0b30*/  IMAD R19, R0, 0x4, R19 ;  /* 0x0000000400137824 */ /* 0x000fc800078e0213 */
[----:B------:R-:W0:Y:S02]  /*0b40*/  F2F.F32.F64 R20, R20 ;  /* 0x0000001400147310 */ /* 0x000e240000301000 */
[----:B0-----:R0:W-:Y:S02]  /*0b50*/  STS [R19], R20 ;  /* 0x0000001413007388 */ /* 0x0011e40000000800 */
.L_x_27:
[----:B------:R-:W-:Y:S05]  /*0b60*/  BSYNC.RECONVERGENT B0 ;  /* 0x0000000000007941 */ /* 0x000fea0003800200 */
.L_x_26:
[----:B------:R-:W-:Y:S01]  /*0b70*/  BAR.SYNC.DEFER_BLOCKING 0x0 ;  /* 0x0000000000007b1d */ /* 0x000fe20000010000 */
[----:B------:R-:W-:-:S04]  /*0b80*/  UIADD3 UR4, UPT, UPT, UR4, 0x1, URZ ;  /* 0x0000000104047890 */ /* 0x000fc8000fffe0ff */
[----:B------:R-:W-:-:S09]  /*0b90*/  UISETP.NE.AND UP0, UPT, UR4, URZ, UPT ;  /* 0x000000ff0400728c */ /* 0x000fd2000bf05270 */
[----:B------:R-:W-:Y:S05]  /*0ba0*/  BRA.U !UP0, `(.L_x_19) ;  /* 0x0000000108487547 */ /* 0x000fea000b800000 */
[----:B------:R-:W-:Y:S04]  /*0bb0*/  BSSY.RECONVERGENT B0, `(.L_x_28) ;  /* 0x000000d000007945 */ /* 0x000fe80003800200 */
[----:B------:R-:W-:Y:S05]  /*0bc0*/  @P0 BRA `(.L_x_29) ;  /* 0x00000000002c0947 */ /* 0x000fea0003800000 */
[----:B------:R-:W1:Y:S01]  /*0bd0*/  S2UR UR7, SR_CgaCtaId ;  /* 0x00000000000779c3 */ /* 0x000e620000008800 */
[----:B------:R-:W-:Y:S02]  /*0be0*/  UMOV UR5, 0x400 ;  /* 0x0000040000057882 */ /* 0x000fe40000000000 */
[----:B------:R-:W-:-:S04]  /*0bf0*/  UIADD3 UR6, UPT, UPT, UR5, 0x800, URZ ;  /* 0x0000080005067890 */ /* 0x000fc8000fffe0ff */
[----:B-1----:R-:W-:Y:S02]  /*0c00*/  ULEA UR6, UR7, UR6, 0x18 ;  /* 0x0000000607067291 */ /* 0x002fe4000f8ec0ff */
[----:B------:R-:W-:-:S04]  /*0c10*/  ULEA UR5, UR7, UR5, 0x18 ;  /* 0x0000000507057291 */ /* 0x000fc8000f8ec0ff */
[----:B0-----:R-:W-:-:S05]  /*0c20*/  LEA R19, R2, UR6, 0x6 ;  /* 0x0000000602137c11 */ /* 0x001fca000f8e30ff */
[----:B------:R-:W-:Y:S01]  /*0c30*/  IMAD R18, R0, 0x4, R19 ;  /* 0x0000000400127824 */ /* 0x000fe200078e0213 */
[----:B------:R-:W-:-:S05]  /*0c40*/  LEA R19, R2, UR5, 0x6 ;  /* 0x0000000502137c11 */ /* 0x000fca000f8e30ff */
[----:B------:R-:W0:Y:S01]  /*0c50*/  LDS R18, [R18] ;  /* 0x0000000012127984 */ /* 0x000e220000000800 */
[----:B------:R-:W-:-:S05]  /*0c60*/  IMAD R19, R0, 0x4, R19 ;  /* 0x0000000400137824 */ /* 0x000fca00078e0213 */
[----:B0-----:R1:W-:Y:S02]  /*0c70*/  STS [R19], R18 ;  /* 0x0000001213007388 */ /* 0x0013e40000000800 */
.L_x_29:
[----:B------:R-:W-:Y:S05]  /*0c80*/  BSYNC.RECONVERGENT B0 ;  /* 0x0000000000007941 */ /* 0x000fea0003800200 */
.L_x_28:
[----:B------:R-:W-:Y:S01]  /*0c90*/  BAR.SYNC.DEFER_BLOCKING 0x0 ;  /* 0x0000000000007b1d */ /* 0x000fe20000010000 */
[----:B------:R-:W-:Y:S02]  /*0ca0*/  UIADD3 UR8, UPT, UPT, UR8, -0x1, URZ ;  /* 0xffffffff08087890 */ /* 0x000fe4000fffe0ff */
[----:B------:R-:W-:-:S03]  /*0cb0*/  UIADD3 UR9, UPT, UPT, UR9, 0x1, URZ ;  /* 0x0000000109097890 */ /* 0x000fc6000fffe0ff */
[----:B------:R-:W-:Y:S09]  /*0cc0*/  BRA `(.L_x_30) ;  /* 0xfffffff800d47947 */ /* 0x000ff2000383ffff */
.L_x_19:
[----:B------:R-:W-:Y:S05]  /*0cd0*/  @P0 EXIT ;  /* 0x000000000000094d */ /* 0x000fea0003800000 */
[----:B------:R-:W1:Y:S01]  /*0ce0*/  S2R R0, SR_TID.Y ;  /* 0x0000000000007919 */ /* 0x000e620000002200 */
[----:B------:R-:W2:Y:S01]  /*0cf0*/  S2UR UR5, SR_CgaCtaId ;  /* 0x00000000000579c3 */ /* 0x000ea20000008800 */
[----:B------:R-:W-:Y:S01]  /*0d00*/  UMOV UR4, 0x400 ;  /* 0x0000040000047882 */ /* 0x000fe20000000000 */
[----:B------:R-:W3:Y:S01]  /*0d10*/  S2R R5, SR_TID.X ;  /* 0x0000000000057919 */ /* 0x000ee20000002100 */
[----:B------:R-:W-:-:S04]  /*0d20*/  UIADD3 UR4, UPT, UPT, UR4, 0x800, URZ ;  /* 0x0000080004047890 */ /* 0x000fc8000fffe0ff */
[----:B--2---:R-:W-:-:S06]  /*0d30*/  ULEA UR4, UR5, UR4, 0x18 ;  /* 0x0000000405047291 */ /* 0x004fcc000f8ec0ff */
[----:B-1----:R-:W-:-:S05]  /*0d40*/  LEA R0, R0, UR4, 0x6 ;  /* 0x0000000400007c11 */ /* 0x002fca000f8e30ff */
[----:B---3--:R-:W-:Y:S02]  /*0d50*/  IMAD R0, R5, 0x4, R0 ;  /* 0x0000000405007824 */ /* 0x008fe400078e0200 */
[----:B------:R-:W1:Y:S03]  /*0d60*/  LDC.64 R4, c[0x0][0x398] ;  /* 0x0000e600ff047b82 */ /* 0x000e660000000a00 */
[----:B------:R-:W2:Y:S01]  /*0d70*/  LDS R7, [R0] ;  /* 0x0000000000077984 */ /* 0x000ea20000000800 */
[----:B-1----:R-:W-:-:S05]  /*0d80*/  IMAD.WIDE R2, R3, 0x4, R4 ;  /* 0x0000000403027825 */ /* 0x002fca00078e0204 */
[----:B--2---:R-:W-:Y:S01]  /*0d90*/  STG.E desc[UR10][R2.64], R7 ;  /* 0x0000000702007986 */ /* 0x004fe2000c10190a */
[----:B------:R-:W-:Y:S05]  /*0da0*/  EXIT ;  /* 0x000000000000794d */ /* 0x000fea0003800000 */
        .weak           $__internal_2_$__cuda_sm20_rcp_rn_f32_slowpath
        .type           $__internal_2_$__cuda_sm20_rcp_rn_f32_slowpath,@function
        .size           $__internal_2_$__cuda_sm20_rcp_rn_f32_slowpath,($__internal_3_$__cuda_sm3x_div_rn_noftz_f32_slowpath - $__internal_2_$__cuda_sm20_rcp_rn_f32_slowpath)
$__internal_2_$__cuda_sm20_rcp_rn_f32_slowpath:
[----:B------:R-:W-:-:S05]  /*0db0*/  IMAD.SHL.U32 R19, R18, 0x2, RZ ;  /* 0x0000000212137824 */ /* 0x000fca00078e00ff */
[----:B------:R-:W-:-:S04]  /*0dc0*/  SHF.R.U32.HI R19, RZ, 0x18, R19 ;  /* 0x00000018ff137819 */ /* 0x000fc80000011613 */
[----:B------:R-:W-:-:S13]  /*0dd0*/  ISETP.NE.U32.AND P0, PT, R19, RZ, PT ;  /* 0x000000ff1300720c */ /* 0x000fda0003f05070 */
[----:B------:R-:W-:Y:S05]  /*0de0*/  @P0 BRA `(.L_x_31) ;  /* 0x00000000002c0947 */ /* 0x000fea0003800000 */
[----:B------:R-:W-:-:S05]  /*0df0*/  IMAD.SHL.U32 R19, R18, 0x2, RZ ;  /* 0x0000000212137824 */ /* 0x000fca00078e00ff */
[----:B------:R-:W-:-:S13]  /*0e00*/  ISETP.NE.AND P0, PT, R19, RZ, PT ;  /* 0x000000ff1300720c */ /* 0x000fda0003f05270 */
[----:B------:R2:W3:Y:S01]  /*0e10*/  @!P0 MUFU.RCP R19, R18 ;  /* 0x0000001200138308 */ /* 0x0004e20000001000 */
[----:B------:R-:W-:Y:S05]  /*0e20*/  @!P0 BRA `(.L_x_32) ;  /* 0x0000000000a48947 */ /* 0x000fea0003800000 */
[----:B------:R-:W-:-:S04]  /*0e30*/  FFMA R21, R18, 1.84467440737095516160e+19, RZ ;  /* 0x5f80000012157823 */ /* 0x000fc800000000ff */
[----:B--2---:R-:W3:Y:S02]  /*0e40*/  MUFU.RCP R18, R21 ;  /* 0x0000001500127308 */ /* 0x004ee40000001000 */
[----:B---3--:R-:W-:-:S04]  /*0e50*/  FFMA R19, R21, R18, -1 ;  /* 0xbf80000015137423 */ /* 0x008fc80000000012 */
[----:B------:R-:W-:-:S04]  /*0e60*/  FADD.FTZ R19, -R19, -RZ ;  /* 0x800000ff13137221 */ /* 0x000fc80000010100 */
[----:B------:R-:W-:-:S04]  /*0e70*/  FFMA R18, R18, R19, R18 ;  /* 0x0000001312127223 */ /* 0x000fc80000000012 */
[----:B------:R-:W-:Y:S01]  /*0e80*/  FFMA R19, R18, 1.84467440737095516160e+19, RZ ;  /* 0x5f80000012137823 */ /* 0x000fe200000000ff */
[----:B------:R-:W-:Y:S06]  /*0e90*/  BRA `(.L_x_32) ;  /* 0x0000000000887947 */ /* 0x000fec0003800000 */
.L_x_31:
[----:B------:R-:W-:-:S05]  /*0ea0*/  VIADD R21, R19, 0xffffff03 ;  /* 0xffffff0313157836 */ /* 0x000fca0000000000 */
[----:B------:R-:W-:-:S13]  /*0eb0*/  ISETP.GT.U32.AND P0, PT, R21, 0x1, PT ;  /* 0x000000011500780c */ /* 0x000fda0003f04070 */
[----:B------:R-:W-:Y:S05]  /*0ec0*/  @P0 BRA `(.L_x_33) ;  /* 0x0000000000780947 */ /* 0x000fea0003800000 */
[----:B------:R-:W-:Y:S01]  /*0ed0*/  LOP3.LUT R22, R18, 0x7fffff, RZ, 0xc0, !PT ;  /* 0x007fffff12167812 */ /* 0x000fe200078ec0ff */
[----:B------:R-:W-:Y:S02]  /*0ee0*/  IMAD.MOV.U32 R26, RZ, RZ, 0x3 ;  /* 0x00000003ff1a7424 */ /* 0x000fe400078e00ff */
[----:B------:R-:W-:Y:S01]  /*0ef0*/  VIADD R19, R19, 0xffffff04 ;  /* 0xffffff0413137836 */ /* 0x000fe20000000000 */
[----:B------:R-:W-:Y:S02]  /*0f00*/  LOP3.LUT R23, R22, 0x3f800000, RZ, 0xfc, !PT ;  /* 0x3f80000016177812 */ /* 0x000fe400078efcff */
[----:B------:R-:W-:Y:S02]  /*0f10*/  SHF.L.U32 R27, R26, R21, RZ ;  /* 0x000000151a1b7219 */ /* 0x000fe400000006ff */
[----:B------:R-:W0:Y:S02]  /*0f20*/  MUFU.RCP R22, R23 ;  /* 0x0000001700167308 */ /* 0x000e240000001000 */
[----:B0-----:R-:W-:-:S04]  /*0f30*/  FFMA R24, R23, R22, -1 ;  /* 0xbf80000017187423 */ /* 0x001fc80000000016 */
[----:B------:R-:W-:-:S04]  /*0f40*/  FADD.FTZ R25, -R24, -RZ ;  /* 0x800000ff18197221 */ /* 0x000fc80000010100 */
[CCC-:B------:R-:W-:Y:S01]  /*0f50*/  FFMA.RM R24, R22.reuse, R25.reuse, R22.reuse ;  /* 0x0000001916187223 */ /* 0x1c0fe20000004016 */
[----:B------:R-:W-:-:S04]  /*0f60*/  FFMA.RP R25, R22, R25, R22 ;  /* 0x0000001916197223 */ /* 0x000fc80000008016 */
[C---:B------:R-:W-:Y:S02]  /*0f70*/  LOP3.LUT R22, R24.reuse, 0x7fffff, RZ, 0xc0, !PT ;  /* 0x007fffff18167812 */ /* 0x040fe400078ec0ff */
[----:B------:R-:W-:Y:S02]  /*0f80*/  FSETP.NEU.FTZ.AND P0, PT, R24, R25, PT ;  /* 0x000000191800720b */ /* 0x000fe40003f1d000 */
[----:B------:R-:W-:Y:S02]  /*0f90*/  LOP3.LUT R22, R22, 0x800000, RZ, 0xfc, !PT ;  /* 0x0080000016167812 */ /* 0x000fe400078efcff */
[----:B------:R-:W-:Y:S02]  /*0fa0*/  SEL R24, RZ, 0xffffffff, !P0 ;  /* 0xffffffffff187807 */ /* 0x000fe40004000000 */
[----:B------:R-:W-:Y:S02]  /*0fb0*/  LOP3.LUT R26, R27, R22, RZ, 0xc0, !PT ;  /* 0x000000161b1a7212 */ /* 0x000fe400078ec0ff */
[----:B------:R-:W-:Y:S01]  /*0fc0*/  SHF.R.U32.HI R19, RZ, R19, R22 ;  /* 0x00000013ff137219 */ /* 0x000fe20000011616 */
[----:B------:R-:W-:Y:S01]  /*0fd0*/  IMAD.MOV R24, RZ, RZ, -R24 ;  /* 0x000000ffff187224 */ /* 0x000fe200078e0a18 */
[----:B------:R-:W-:-:S04]  /*0fe0*/  SHF.R.U32.HI R26, RZ, R21, R26 ;  /* 0x00000015ff1a7219 */ /* 0x000fc8000001161a */
[----:B------:R-:W-:Y:S02]  /*0ff0*/  LOP3.LUT P1, RZ, R24, R21, R22, 0xf8, !PT ;  /* 0x0000001518ff7212 */ /* 0x000fe4000782f816 */
[C---:B------:R-:W-:Y:S02]  /*1000*/  LOP3.LUT P0, RZ, R26.reuse, 0x1, RZ, 0xc0, !PT ;  /* 0x000000011aff7812 */ /* 0x040fe4000780c0ff */
[----:B------:R-:W-:-:S04]  /*1010*/  LOP3.LUT P2, RZ, R26, 0x2, RZ, 0xc0, !PT ;  /* 0x000000021aff7812 */ /* 0x000fc8000784c0ff */
[----:B------:R-:W-:Y:S02]  /*1020*/  PLOP3.LUT P0, PT, P0, P1, P2, 0xe0, 0x0 ;  /* 0x000000000000781c */ /* 0x000fe40000703c20 */
[----:B------:R-:W-:Y:S02]  /*1030*/  LOP3.LUT P1, RZ, R18, 0x7fffff, RZ, 0xc0, !PT ;  /* 0x007fffff12ff7812 */ /* 0x000fe4000782c0ff */
[----:B------:R-:W-:-:S05]  /*1040*/  SEL R21, RZ, 0x1, !P0 ;  /* 0x00000001ff157807 */ /* 0x000fca0004000000 */
[----:B------:R-:W-:-:S05]  /*1050*/  IMAD.MOV R21, RZ, RZ, -R21 ;  /* 0x000000ffff157224 */ /* 0x000fca00078e0a15 */
[----:B------:R-:W-:-:S13]  /*1060*/  ISETP.GE.AND P0, PT, R21, RZ, PT ;  /* 0x000000ff1500720c */ /* 0x000fda0003f06270 */
[----:B------:R-:W-:-:S04]  /*1070*/  @!P0 VIADD R19, R19, 0x1 ;  /* 0x0000000113138836 */ /* 0x000fc80000000000 */
[----:B------:R-:W-:-:S05]  /*1080*/  @!P1 IMAD.SHL.U32 R19, R19, 0x2, RZ ;  /* 0x0000000213139824 */ /* 0x000fca00078e00ff */
[----:B------:R-:W-:Y:S01]  /*1090*/  LOP3.LUT R19, R19, 0x80000000, R18, 0xf8, !PT ;  /* 0x8000000013137812 */ /* 0x000fe200078ef812 */
[----:B------:R-:W-:Y:S06]  /*10a0*/  BRA `(.L_x_32) ;  /* 0x0000000000047947 */ /* 0x000fec0003800000 */
.L_x_33:
[----:B------:R0:W1:Y:S02]  /*10b0*/  MUFU.RCP R19, R18 ;  /* 0x0000001200137308 */ /* 0x0000640000001000 */
.L_x_32:
[----:B-1-3--:R-:W-:Y:S02]  /*10c0*/  IMAD.MOV.U32 R26, RZ, RZ, R19 ;  /* 0x000000ffff1a7224 */ /* 0x00afe400078e0013 */
[----:B0-2---:R-:W-:Y:S02]  /*10d0*/  IMAD.MOV.U32 R18, RZ, RZ, R20 ;  /* 0x000000ffff127224 */ /* 0x005fe400078e0014 */
[----:B------:R-:W-:-:S04]  /*10e0*/  IMAD.MOV.U32 R19, RZ, RZ, 0x0 ;  /* 0x00000000ff137424 */ /* 0x000fc800078e00ff */
[----:B------:R-:W-:Y:S05]  /*10f0*/  RET.REL.NODEC R18 `(_Z14calculate_tempIfEviPT_S1_S1_iiiiS0_S0_S0_S0_S0_S0_) ;  /* 0xffffffec12c07950 */ /* 0x000fea0003c3ffff */
        .weak           $__internal_3_$__cuda_sm3x_div_rn_noftz_f32_slowpath
        .type           $__internal_3_$__cuda_sm3x_div_rn_noftz_f32_slowpath,@function
        .size           $__internal_3_$__cuda_sm3x_div_rn_noftz_f32_slowpath,(.L_x_46 - $__internal_3_$__cuda_sm3x_div_rn_noftz_f32_slowpath)
$__internal_3_$__cuda_sm3x_div_rn_noftz_f32_slowpath:
[----:B------:R-:W0:Y:S08]  /*1100*/  LDC R4, c[0x0][0x3b0] ;  /* 0x0000ec00ff047b82 */ /* 0x000e300000000800 */
[----:B------:R-:W1:Y:S08]  /*1110*/  LDC R3, c[0x0][0x3c0] ;  /* 0x0000f000ff037b82 */ /* 0x000e700000000800 */
[----:B------:R-:W2:Y:S01]  /*1120*/  LDC R8, c[0x0][0x3c0] ;  /* 0x0000f000ff087b82 */ /* 0x000ea20000000800 */
[----:B0-----:R-:W-:-:S07]  /*1130*/  SHF.R.U32.HI R7, RZ, 0x17, R4 ;  /* 0x00000017ff077819 */ /* 0x001fce0000011604 */
[----:B------:R-:W0:Y:S01]  /*1140*/  LDC R9, c[0x0][0x3b0] ;  /* 0x0000ec00ff097b82 */ /* 0x000e220000000800 */
[----:B------:R-:W-:Y:S02]  /*1150*/  LOP3.LUT R7, R7, 0xff, RZ, 0xc0, !PT ;  /* 0x000000ff07077812 */ /* 0x000fe400078ec0ff */
[----:B-1----:R-:W-:-:S03]  /*1160*/  SHF.R.U32.HI R5, RZ, 0x17, R3 ;  /* 0x00000017ff057819 */ /* 0x002fc60000011603 */
[----:B------:R-:W-:Y:S01]  /*1170*/  VIADD R12, R7, 0xffffffff ;  /* 0xffffffff070c7836 */ /* 0x000fe20000000000 */
[----:B------:R-:W-:-:S04]  /*1180*/  LOP3.LUT R5, R5, 0xff, RZ, 0xc0, !PT ;  /* 0x000000ff05057812 */ /* 0x000fc800078ec0ff */
[----:B------:R-:W-:Y:S01]  /*1190*/  ISETP.GT.U32.AND P0, PT, R12, 0xfd, PT ;  /* 0x000000fd0c00780c */ /* 0x000fe20003f04070 */
[----:B------:R-:W-:-:S05]  /*11a0*/  VIADD R11, R5, 0xffffffff ;  /* 0xffffffff050b7836 */ /* 0x000fca0000000000 */
[----:B------:R-:W-:-:S13]  /*11b0*/  ISETP.GT.U32.OR P0, PT, R11, 0xfd, P0 ;  /* 0x000000fd0b00780c */ /* 0x000fda0000704470 */
[----:B------:R-:W-:Y:S01]  /*11c0*/  @!P0 IMAD.MOV.U32 R10, RZ, RZ, RZ ;  /* 0x000000ffff0a8224 */ /* 0x000fe200078e00ff */
[----:B--2---:R-:W-:Y:S06]  /*11d0*/  @!P0 BRA `(.L_x_34) ;  /* 0x00000000005c8947 */ /* 0x004fec0003800000 */
[----:B------:R-:W-:Y:S02]  /*11e0*/  FSETP.GTU.FTZ.AND P0, PT, |R3|, +INF , PT ;  /* 0x7f8000000300780b */ /* 0x000fe40003f1c200 */
[----:B------:R-:W-:-:S04]  /*11f0*/  FSETP.GTU.FTZ.AND P1, PT, |R4|, +INF , PT ;  /* 0x7f8000000400780b */ /* 0x000fc80003f3c200 */
[----:B------:R-:W-:-:S13]  /*1200*/  PLOP3.LUT P0, PT, P0, P1, PT, 0xf8, 0x8f ;  /* 0x00000000008f781c */ /* 0x000fda0000703f70 */
[----:B------:R-:W-:Y:S05]  /*1210*/  @P0 BRA `(.L_x_35) ;  /* 0x0000000400440947 */ /* 0x000fea0003800000 */
[----:B0-----:R-:W-:-:S13]  /*1220*/  LOP3.LUT P0, RZ, R9, 0x7fffffff, R8, 0xc8, !PT ;  /* 0x7fffffff09ff7812 */ /* 0x001fda000780c808 */
[----:B------:R-:W-:Y:S05]  /*1230*/  @!P0 BRA `(.L_x_36) ;  /* 0x0000000400348947 */ /* 0x000fea0003800000 */
[C---:B------:R-:W-:Y:S02]  /*1240*/  FSETP.NEU.FTZ.AND P2, PT, |R3|.reuse, +INF , PT ;  /* 0x7f8000000300780b */ /* 0x040fe40003f5d200 */
[----:B------:R-:W-:Y:S02]  /*1250*/  FSETP.NEU.FTZ.AND P1, PT, |R4|, +INF , PT ;  /* 0x7f8000000400780b */ /* 0x000fe40003f3d200 */
[----:B------:R-:W-:-:S11]  /*1260*/  FSETP.NEU.FTZ.AND P0, PT, |R3|, +INF , PT ;  /* 0x7f8000000300780b */ /* 0x000fd60003f1d200 */
[----:B------:R-:W-:Y:S05]  /*1270*/  @!P1 BRA !P2, `(.L_x_36) ;  /* 0x0000000400249947 */ /* 0x000fea0005000000 */
[----:B------:R-:W-:-:S04]  /*1280*/  LOP3.LUT P2, RZ, R8, 0x7fffffff, RZ, 0xc0, !PT ;  /* 0x7fffffff08ff7812 */ /* 0x000fc8000784c0ff */
[----:B------:R-:W-:-:S13]  /*1290*/  PLOP3.LUT P1, PT, P1, P2, PT, 0x2f, 0xf2 ;  /* 0x0000000000f2781c */ /* 0x000fda0000f24577 */
[----:B------:R-:W-:Y:S05]  /*12a0*/  @P1 BRA `(.L_x_37) ;  /* 0x0000000400101947 */ /* 0x000fea0003800000 */
[----:B------:R-:W-:-:S04]  /*12b0*/  LOP3.LUT P1, RZ, R9, 0x7fffffff, RZ, 0xc0, !PT ;  /* 0x7fffffff09ff7812 */ /* 0x000fc8000782c0ff */
[----:B------:R-:W-:-:S13]  /*12c0*/  PLOP3.LUT P0, PT, P0, P1, PT, 0x2f, 0xf2 ;  /* 0x0000000000f2781c */ /* 0x000fda0000702577 */
[----:B------:R-:W-:Y:S05]  /*12d0*/  @P0 BRA `(.L_x_38) ;  /* 0x0000000000f80947 */ /* 0x000fea0003800000 */
[----:B------:R-:W-:Y:S02]  /*12e0*/  ISETP.GE.AND P0, PT, R11, RZ, PT ;  /* 0x000000ff0b00720c */ /* 0x000fe40003f06270 */
[----:B------:R-:W-:-:S11]  /*12f0*/  ISETP.GE.AND P1, PT, R12, RZ, PT ;  /* 0x000000ff0c00720c */ /* 0x000fd60003f26270 */
[----:B------:R-:W-:Y:S02]  /*1300*/  @P0 IMAD.MOV.U32 R10, RZ, RZ, RZ ;  /* 0x000000ffff0a0224 */ /* 0x000fe400078e00ff */
[----:B------:R-:W-:Y:S01]  /*1310*/  @!P0 FFMA R8, R3, 1.84467440737095516160e+19, RZ ;  /* 0x5f80000003088823 */ /* 0x000fe200000000ff */
[----:B------:R-:W-:Y:S02]  /*1320*/  @!P0 IMAD.MOV.U32 R10, RZ, RZ, -0x40 ;  /* 0xffffffc0ff0a8424 */ /* 0x000fe400078e00ff */
[----:B------:R-:W-:Y:S02]  /*1330*/  @!P1 FFMA R9, R4, 1.84467440737095516160e+19, RZ ;  /* 0x5f80000004099823 */ /* 0x000fe400000000ff */
[----:B------:R-:W-:-:S07]  /*1340*/  @!P1 VIADD R10, R10, 0x40 ;  /* 0x000000400a0a9836 */ /* 0x000fce0000000000 */
.L_x_34:
[----:B------:R-:W-:Y:S01]  /*1350*/  LEA R4, R7, 0xc0800000, 0x17 ;  /* 0xc080000007047811 */ /* 0x000fe200078eb8ff */
[----:B------:R-:W-:-:S04]  /*1360*/  VIADD R5, R5, 0xffffff81 ;  /* 0xffffff8105057836 */ /* 0x000fc80000000000 */
[----:B0-----:R-:W-:Y:S02]  /*1370*/  IMAD.IADD R4, R9, 0x1, -R4 ;  /* 0x0000000109047824 */ /* 0x001fe400078e0a04 */
[C---:B------:R-:W-:Y:S01]  /*1380*/  IMAD R3, R5.reuse, -0x800000, R8 ;  /* 0xff80000005037824 */ /* 0x040fe200078e0208 */
[----:B------:R-:W-:Y:S01]  /*1390*/  IADD3 R5, PT, PT, R5, 0x7f, -R7 ;  /* 0x0000007f05057810 */ /* 0x000fe20007ffe807 */
[----:B------:R-:W0:Y:S01]  /*13a0*/  MUFU.RCP R9, R4 ;  /* 0x0000000400097308 */ /* 0x000e220000001000 */
[----:B------:R-:W-:-:S03]  /*13b0*/  FADD.FTZ R12, -R4, -RZ ;  /* 0x800000ff040c7221 */ /* 0x000fc60000010100 */
[----:B------:R-:W-:Y:S02]  /*13c0*/  IMAD.IADD R5, R5, 0x1, R10 ;  /* 0x0000000105057824 */ /* 0x000fe400078e020a */
[----:B0-----:R-:W-:-:S04]  /*13d0*/  FFMA R14, R9, R12, 1 ;  /* 0x3f800000090e7423 */ /* 0x001fc8000000000c */
[----:B------:R-:W-:-:S04]  /*13e0*/  FFMA R11, R9, R14, R9 ;  /* 0x0000000e090b7223 */ /* 0x000fc80000000009 */
[----:B------:R-:W-:-:S04]  /*13f0*/  FFMA R8, R3, R11, RZ ;  /* 0x0000000b03087223 */ /* 0x000fc800000000ff */
[----:B------:R-:W-:-:S04]  /*1400*/  FFMA R9, R12, R8, R3 ;  /* 0x000000080c097223 */ /* 0x000fc80000000003 */
[----:B------:R-:W-:-:S04]  /*1410*/  FFMA R8, R11, R9, R8 ;  /* 0x000000090b087223 */ /* 0x000fc80000000008 */
[----:B------:R-:W-:-:S04]  /*1420*/  FFMA R9, R12, R8, R3 ;  /* 0x000000080c097223 */ /* 0x000fc80000000003 */
[----:B------:R-:W-:-:S05]  /*1430*/  FFMA R3, R11, R9, R8 ;  /* 0x000000090b037223 */ /* 0x000fca0000000008 */
[----:B------:R-:W-:-:S04]  /*1440*/  SHF.R.U32.HI R4, RZ, 0x17, R3 ;  /* 0x00000017ff047819 */ /* 0x000fc80000011603 */
[----:B------:R-:W-:-:S05]  /*1450*/  LOP3.LUT R4, R4, 0xff, RZ, 0xc0, !PT ;  /* 0x000000ff04047812 */ /* 0x000fca00078ec0ff */
[----:B------:R-:W-:-:S04]  /*1460*/  IMAD.IADD R10, R4, 0x1, R5 ;  /* 0x00000001040a7824 */ /* 0x000fc800078e0205 */
[----:B------:R-:W-:-:S05]  /*1470*/  VIADD R4, R10, 0xffffffff ;  /* 0xffffffff0a047836 */ /* 0x000fca0000000000 */
[----:B------:R-:W-:-:S13]  /*1480*/  ISETP.GE.U32.AND P0, PT, R4, 0xfe, PT ;  /* 0x000000fe0400780c */ /* 0x000fda0003f06070 */
[----:B------:R-:W-:Y:S05]  /*1490*/  @!P0 BRA `(.L_x_39) ;  /* 0x0000000000808947 */ /* 0x000fea0003800000 */
[----:B------:R-:W-:-:S13]  /*14a0*/  ISETP.GT.AND P0, PT, R10, 0xfe, PT ;  /* 0x000000fe0a00780c */ /* 0x000fda0003f04270 */
[----:B------:R-:W-:Y:S05]  /*14b0*/  @P0 BRA `(.L_x_40) ;  /* 0x00000000006c0947 */ /* 0x000fea0003800000 */
[----:B------:R-:W-:-:S13]  /*14c0*/  ISETP.GE.AND P0, PT, R10, 0x1, PT ;  /* 0x000000010a00780c */ /* 0x000fda0003f06270 */
[----:B------:R-:W-:Y:S05]  /*14d0*/  @P0 BRA `(.L_x_41) ;  /* 0x0000000000980947 */ /* 0x000fea0003800000 */
[----:B------:R-:W-:Y:S02]  /*14e0*/  ISETP.GE.AND P0, PT, R10, -0x18, PT ;  /* 0xffffffe80a00780c */ /* 0x000fe40003f06270 */
[----:B------:R-:W-:-:S11]  /*14f0*/  LOP3.LUT R3, R3, 0x80000000, RZ, 0xc0, !PT ;  /* 0x8000000003037812 */ /* 0x000fd600078ec0ff */
[----:B------:R-:W-:Y:S05]  /*1500*/  @!P0 BRA `(.L_x_41) ;  /* 0x00000000008c8947 */ /* 0x000fea0003800000 */
[CCC-:B------:R-:W-:Y:S01]  /*1510*/  FFMA.RZ R4, R11.reuse, R9.reuse, R8.reuse ;  /* 0x000000090b047223 */ /* 0x1c0fe2000000c008 */
[CCC-:B------:R-:W-:Y:S01]  /*1520*/  FFMA.RM R5, R11.reuse, R9.reuse, R8.reuse ;  /* 0x000000090b057223 */ /* 0x1c0fe20000004008 */
[C---:B------:R-:W-:Y:S02]  /*1530*/  ISETP.NE.AND P2, PT, R10.reuse, RZ, PT ;  /* 0x000000ff0a00720c */ /* 0x040fe40003f45270 */
[----:B------:R-:W-:Y:S02]  /*1540*/  ISETP.NE.AND P1, PT, R10, RZ, PT ;  /* 0x000000ff0a00720c */ /* 0x000fe40003f25270 */
[----:B------:R-:W-:Y:S01]  /*1550*/  LOP3.LUT R7, R4, 0x7fffff, RZ, 0xc0, !PT ;  /* 0x007fffff04077812 */ /* 0x000fe200078ec0ff */
[----:B------:R-:W-:Y:S01]  /*1560*/  FFMA.RP R4, R11, R9, R8 ;  /* 0x000000090b047223 */ /* 0x000fe20000008008 */
[----:B------:R-:W-:Y:S02]  /*1570*/  VIADD R8, R10, 0x20 ;  /* 0x000000200a087836 */ /* 0x000fe40000000000 */
[----:B------:R-:W-:Y:S01]  /*1580*/  LOP3.LUT R7, R7, 0x800000, RZ, 0xfc, !PT ;  /* 0x0080000007077812 */ /* 0x000fe200078efcff */
[----:B------:R-:W-:Y:S01]  /*1590*/  IMAD.MOV R9, RZ, RZ, -R10 ;  /* 0x000000ffff097224 */ /* 0x000fe200078e0a0a */
[----:B------:R-:W-:-:S02]  /*15a0*/  FSETP.NEU.FTZ.AND P0, PT, R4, R5, PT ;  /* 0x000000050400720b */ /* 0x000fc40003f1d000 */
[----:B------:R-:W-:Y:S02]  /*15b0*/  SHF.L.U32 R8, R7, R8, RZ ;  /* 0x0000000807087219 */ /* 0x000fe400000006ff */
[----:B------:R-:W-:Y:S02]  /*15c0*/  SEL R4, R9, RZ, P2 ;  /* 0x000000ff09047207 */ /* 0x000fe40001000000 */
[----:B------:R-:W-:Y:S02]  /*15d0*/  ISETP.NE.AND P1, PT, R8, RZ, P1 ;  /* 0x000000ff0800720c */ /* 0x000fe40000f25270 */
[----:B------:R-:W-:Y:S02]  /*15e0*/  SHF.R.U32.HI R4, RZ, R4, R7 ;  /* 0x00000004ff047219 */ /* 0x000fe40000011607 */
[----:B------:R-:W-:Y:S02]  /*15f0*/  PLOP3.LUT P0, PT, P0, P1, PT, 0xf8, 0x8f ;  /* 0x00000000008f781c */ /* 0x000fe40000703f70 */
[----:B------:R-:W-:-:S02]  /*1600*/  SHF.R.U32.HI R8, RZ, 0x1, R4 ;  /* 0x00000001ff087819 */ /* 0x000fc40000011604 */
[----:B------:R-:W-:-:S04]  /*1610*/  SEL R5, RZ, 0x1, !P0 ;  /* 0x00000001ff057807 */ /* 0x000fc80004000000 */
[----:B------:R-:W-:-:S04]  /*1620*/  LOP3.LUT R5, R5, 0x1, R8, 0xf8, !PT ;  /* 0x0000000105057812 */ /* 0x000fc800078ef808 */
[----:B------:R-:W-:-:S05]  /*1630*/  LOP3.LUT R5, R5, R4, RZ, 0xc0, !PT ;  /* 0x0000000405057212 */ /* 0x000fca00078ec0ff */
[----:B------:R-:W-:-:S05]  /*1640*/  IMAD.IADD R8, R8, 0x1, R5 ;  /* 0x0000000108087824 */ /* 0x000fca00078e0205 */
[----:B------:R-:W-:Y:S01]  /*1650*/  LOP3.LUT R3, R8, R3, RZ, 0xfc, !PT ;  /* 0x0000000308037212 */ /* 0x000fe200078efcff */
[----:B------:R-:W-:Y:S06]  /*1660*/  BRA `(.L_x_41) ;  /* 0x0000000000347947 */ /* 0x000fec0003800000 */
.L_x_40:
[----:B------:R-:W-:-:S04]  /*1670*/  LOP3.LUT R3, R3, 0x80000000, RZ, 0xc0, !PT ;  /* 0x8000000003037812 */ /* 0x000fc800078ec0ff */
[----:B------:R-:W-:Y:S01]  /*1680*/  LOP3.LUT R3, R3, 0x7f800000, RZ, 0xfc, !PT ;  /* 0x7f80000003037812 */ /* 0x000fe200078efcff */
[----:B------:R-:W-:Y:S06]  /*1690*/  BRA `(.L_x_41) ;  /* 0x0000000000287947 */ /* 0x000fec0003800000 */
.L_x_39:
[----:B------:R-:W-:Y:S01]  /*16a0*/  IMAD R3, R5, 0x800000, R3 ;  /* 0x0080000005037824 */ /* 0x000fe200078e0203 */
[----:B------:R-:W-:Y:S06]  /*16b0*/  BRA `(.L_x_41) ;  /* 0x0000000000207947 */ /* 0x000fec0003800000 */
.L_x_38:
[----:B------:R-:W-:-:S04]  /*16c0*/  LOP3.LUT R3, R9, 0x80000000, R8, 0x48, !PT ;  /* 0x8000000009037812 */ /* 0x000fc800078e4808 */
[----:B------:R-:W-:Y:S01]  /*16d0*/  LOP3.LUT R3, R3, 0x7f800000, RZ, 0xfc, !PT ;  /* 0x7f80000003037812 */ /* 0x000fe200078efcff */
[----:B------:R-:W-:Y:S06]  /*16e0*/  BRA `(.L_x_41) ;  /* 0x0000000000147947 */ /* 0x000fec0003800000 */
.L_x_37:
[----:B------:R-:W-:Y:S01]  /*16f0*/  LOP3.LUT R3, R9, 0x80000000, R8, 0x48, !PT ;  /* 0x8000000009037812 */ /* 0x000fe200078e4808 */
[----:B------:R-:W-:Y:S06]  /*1700*/  BRA `(.L_x_41) ;  /* 0x00000000000c7947 */ /* 0x000fec0003800000 */
.L_x_36:
[----:B------:R-:W1:Y:S01]  /*1710*/  MUFU.RSQ R3, -QNAN ;  /* 0xffc0000000037908 */ /* 0x000e620000001400 */
[----:B------:R-:W-:Y:S05]  /*1720*/  BRA `(.L_x_41) ;  /* 0x0000000000047947 */ /* 0x000fea0003800000 */
.L_x_35:
[----:B------:R-:W-:-:S07]  /*1730*/  FADD.FTZ R3, R3, R4 ;  /* 0x0000000403037221 */ /* 0x000fce0000010000 */
.L_x_41:
[----:B------:R-:W-:-:S04]  /*1740*/  IMAD.MOV.U32 R7, RZ, RZ, 0x0 ;  /* 0x00000000ff077424 */ /* 0x000fc800078e00ff */
[----:B01----:R-:W-:Y:S05]  /*1750*/  RET.REL.NODEC R6 `(_Z14calculate_tempIfEviPT_S1_S1_iiiiS0_S0_S0_S0_S0_S0_) ;  /* 0xffffffe806287950 */ /* 0x003fea0003c3ffff */
.L_x_42:
        /* <DEDUP_REMOVED lines=10> */
.L_x_46:


//--------------------- .nv.shared._Z14calculate_tempIdEviPT_S1_S1_iiiiS0_S0_S0_S0_S0_S0_ --------------------------
	.section	.nv.shared._Z14calculate_tempIdEviPT_S1_S1_iiiiS0_S0_S0_S0_S0_S0_,"aw",@nobits
	.sectionflags	@""
	.align	8
.nv.shared._Z14calculate_tempIdEviPT_S1_S1_iiiiS0_S0_S0_S0_S0_S0_:
	.zero		7168


//--------------------- .nv.shared.reserved.0     --------------------------
	.section	.nv.shared.reserved.0,"aw",@nobits
	.weak		__nv_reservedSMEM_offset_0_alias
	.size		__nv_reservedSMEM_offset_0_alias, 0, 64
	.other		__nv_reservedSMEM_offset_0_alias,@"STO_CUDA_RESERVED_SHARED STV_DEFAULT"
__nv_reservedSMEM_offset_0_alias:
	.zero		0
	.zero		64


//--------------------- .nv.shared._Z14calculate_tempIfEviPT_S1_S1_iiiiS0_S0_S0_S0_S0_S0_ --------------------------
	.section	.nv.shared._Z14calculate_tempIfEviPT_S1_S1_iiiiS0_S0_S0_S0_S0_S0_,"aw",@nobits
	.sectionflags	@""
	.align	4
.nv.shared._Z14calculate_tempIfEviPT_S1_S1_iiiiS0_S0_S0_S0_S0_S0_:
	.zero		4096


//--------------------- .nv.constant0._Z14calculate_tempIdEviPT_S1_S1_iiiiS0_S0_S0_S0_S0_S0_ --------------------------
	.section	.nv.constant0._Z14calculate_tempIdEviPT_S1_S1_iiiiS0_S0_S0_S0_S0_S0_,"a",@progbits
	.sectionflags	@""
	.align	4
.nv.constant0._Z14calculate_tempIdEviPT_S1_S1_iiiiS0_S0_S0_S0_S0_S0_:
	.zero		992


//--------------------- .nv.constant0._Z14calculate_tempIfEviPT_S1_S1_iiiiS0_S0_S0_S0_S0_S0_ --------------------------
	.section	.nv.constant0._Z14calculate_tempIfEviPT_S1_S1_iiiiS0_S0_S0_S0_S0_S0_,"a",@progbits
	.sectionflags	@""
	.align	4
.nv.constant0._Z14calculate_tempIfEviPT_S1_S1_iiiiS0_S0_S0_S0_S0_S0_:
	.zero		968


//--------------------- SYMBOLS --------------------------

	.type		.nv.reservedSmem.offset0,@object
	.size		.nv.reservedSmem.offset0,0x4
	.type		.nv.reservedSmem.cap,@object
	.size		.nv.reservedSmem.cap,0x4
